//
// Generated by NVIDIA NVVM Compiler
//
// Compiler Build ID: CL-36424714
// Cuda compilation tools, release 13.0, V13.0.88
// Based on NVVM 20.0.0
//

.version 9.0
.target sm_100
.address_size 64

	// .globl	_Z13findVanityCIDPKhiPhPi
.const .align 1 .b8 ALPHABET[33] = {97, 98, 99, 100, 101, 102, 103, 104, 105, 106, 107, 108, 109, 110, 111, 112, 113, 114, 115, 116, 117, 118, 119, 120, 121, 122, 50, 51, 52, 53, 54, 55};
.const .align 4 .b8 k[256] = {152, 47, 138, 66, 145, 68, 55, 113, 207, 251, 192, 181, 165, 219, 181, 233, 91, 194, 86, 57, 241, 17, 241, 89, 164, 130, 63, 146, 213, 94, 28, 171, 152, 170, 7, 216, 1, 91, 131, 18, 190, 133, 49, 36, 195, 125, 12, 85, 116, 93, 190, 114, 254, 177, 222, 128, 167, 6, 220, 155, 116, 241, 155, 193, 193, 105, 155, 228, 134, 71, 190, 239, 198, 157, 193, 15, 204, 161, 12, 36, 111, 44, 233, 45, 170, 132, 116, 74, 220, 169, 176, 92, 218, 136, 249, 118, 82, 81, 62, 152, 109, 198, 49, 168, 200, 39, 3, 176, 199, 127, 89, 191, 243, 11, 224, 198, 71, 145, 167, 213, 81, 99, 202, 6, 103, 41, 41, 20, 133, 10, 183, 39, 56, 33, 27, 46, 252, 109, 44, 77, 19, 13, 56, 83, 84, 115, 10, 101, 187, 10, 106, 118, 46, 201, 194, 129, 133, 44, 114, 146, 161, 232, 191, 162, 75, 102, 26, 168, 112, 139, 75, 194, 163, 81, 108, 199, 25, 232, 146, 209, 36, 6, 153, 214, 133, 53, 14, 244, 112, 160, 106, 16, 22, 193, 164, 25, 8, 108, 55, 30, 76, 119, 72, 39, 181, 188, 176, 52, 179, 12, 28, 57, 74, 170, 216, 78, 79, 202, 156, 91, 243, 111, 46, 104, 238, 130, 143, 116, 111, 99, 165, 120, 20, 120, 200, 132, 8, 2, 199, 140, 250, 255, 190, 144, 235, 108, 80, 164, 247, 163, 249, 190, 242, 120, 113, 198};

.visible .entry _Z13findVanityCIDPKhiPhPi(
	.param .u64 .ptr .align 1 _Z13findVanityCIDPKhiPhPi_param_0,
	.param .u32 _Z13findVanityCIDPKhiPhPi_param_1,
	.param .u64 .ptr .align 1 _Z13findVanityCIDPKhiPhPi_param_2,
	.param .u64 .ptr .align 1 _Z13findVanityCIDPKhiPhPi_param_3
)
{
	.local .align 16 .b8 	__local_depot0[608];
	.reg .b64 	%SP;
	.reg .b64 	%SPL;
	.reg .pred 	%p<40>;
	.reg .b16 	%rs<100>;
	.reg .b32 	%r<1015>;
	.reg .b64 	%rd<205>;

	mov.u64 	%SPL, __local_depot0;
	ld.param.u64 	%rd62, [_Z13findVanityCIDPKhiPhPi_param_0];
	ld.param.u32 	%r126, [_Z13findVanityCIDPKhiPhPi_param_1];
	ld.param.u64 	%rd63, [_Z13findVanityCIDPKhiPhPi_param_2];
	cvta.to.global.u64 	%rd1, %rd62;
	cvta.to.global.u64 	%rd2, %rd63;
	add.u64 	%rd3, %SPL, 0;
	add.u64 	%rd4, %SPL, 256;
	add.u64 	%rd5, %SPL, 512;
	add.u64 	%rd6, %SPL, 572;
	mov.u32 	%r127, %ctaid.x;
	mov.u32 	%r128, %ntid.x;
	mov.u32 	%r129, %tid.x;
	mad.lo.s32 	%r961, %r127, %r128, %r129;
	mul.hi.u32 	%r130, %r961, 1374389535;
	shr.u32 	%r131, %r130, 4;
	mul.lo.s32 	%r132, %r131, 50;
	sub.s32 	%r2, %r961, %r132;
	add.s32 	%r3, %r2, 10;
	and.b32  	%r4, %r3, 3;
	shr.u32 	%r133, %r3, 2;
	cvt.u16.u32 	%rs1, %r133;
	and.b32  	%r134, %r3, 124;
	neg.s32 	%r958, %r134;
	mov.u64 	%rd187, %rd5;
$L__BB0_1:
	mad.lo.s32 	%r135, %r961, 1664525, 1013904223;
	rem.u32 	%r136, %r135, %r126;
	cvt.u64.u32 	%rd68, %r136;
	add.s64 	%rd69, %rd1, %rd68;
	mad.lo.s32 	%r137, %r961, 389569705, 1196435762;
	rem.u32 	%r138, %r137, %r126;
	cvt.u64.u32 	%rd70, %r138;
	add.s64 	%rd71, %rd1, %rd70;
	mad.lo.s32 	%r139, %r961, -1354167659, -775096599;
	rem.u32 	%r140, %r139, %r126;
	cvt.u64.u32 	%rd72, %r140;
	add.s64 	%rd73, %rd1, %rd72;
	mad.lo.s32 	%r961, %r961, 158984081, -1426500812;
	rem.u32 	%r141, %r961, %r126;
	cvt.u64.u32 	%rd74, %r141;
	add.s64 	%rd75, %rd1, %rd74;
	ld.global.u8 	%r142, [%rd75];
	ld.global.u8 	%r143, [%rd73];
	prmt.b32 	%r144, %r143, %r142, 0x3340U;
	ld.global.u8 	%r145, [%rd71];
	ld.global.u8 	%r146, [%rd69];
	prmt.b32 	%r147, %r146, %r145, 0x3340U;
	prmt.b32 	%r148, %r147, %r144, 0x5410U;
	st.local.u32 	[%rd187], %r148;
	add.s32 	%r958, %r958, 4;
	add.s64 	%rd187, %rd187, 4;
	setp.ne.s32 	%p1, %r958, 0;
	@%p1 bra 	$L__BB0_1;
	setp.eq.s32 	%p2, %r4, 0;
	@%p2 bra 	$L__BB0_5;
	cvt.u32.u16 	%r149, %rs1;
	and.b32  	%r150, %r149, 31;
	mul.wide.u32 	%rd76, %r150, 4;
	add.s64 	%rd188, %rd5, %rd76;
	neg.s32 	%r960, %r4;
$L__BB0_4:
	.pragma "nounroll";
	mad.lo.s32 	%r961, %r961, 1664525, 1013904223;
	rem.u32 	%r151, %r961, %r126;
	cvt.u64.u32 	%rd77, %r151;
	add.s64 	%rd78, %rd1, %rd77;
	ld.global.u8 	%rs2, [%rd78];
	st.local.u8 	[%rd188], %rs2;
	add.s64 	%rd188, %rd188, 1;
	add.s32 	%r960, %r960, 1;
	setp.ne.s32 	%p3, %r960, 0;
	@%p3 bra 	$L__BB0_4;
$L__BB0_5:
	cvt.u64.u32 	%rd12, %r3;
	add.s64 	%rd80, %rd12, 8;
	and.b64  	%rd13, %rd80, 192;
	and.b64  	%rd190, %rd12, 3;
	and.b32  	%r153, %r133, 31;
	mul.wide.u32 	%rd81, %r153, 4;
	neg.s64 	%rd15, %rd81;
	mov.b64 	%rd189, 0;
$L__BB0_6:
	add.s64 	%rd82, %rd5, %rd189;
	ld.local.u32 	%r154, [%rd82];
	add.s64 	%rd83, %rd4, %rd189;
	st.local.u32 	[%rd83], %r154;
	add.s64 	%rd189, %rd189, 4;
	add.s64 	%rd84, %rd15, %rd189;
	setp.ne.s64 	%p4, %rd84, 0;
	@%p4 bra 	$L__BB0_6;
	setp.eq.s64 	%p5, %rd190, 0;
	@%p5 bra 	$L__BB0_10;
	and.b64  	%rd85, %rd12, 124;
	add.s64 	%rd192, %rd4, %rd85;
	add.s64 	%rd191, %rd5, %rd85;
$L__BB0_9:
	.pragma "nounroll";
	ld.local.u8 	%rs3, [%rd191];
	st.local.u8 	[%rd192], %rs3;
	add.s64 	%rd192, %rd192, 1;
	add.s64 	%rd191, %rd191, 1;
	add.s64 	%rd190, %rd190, -1;
	setp.ne.s64 	%p6, %rd190, 0;
	@%p6 bra 	$L__BB0_9;
$L__BB0_10:
	cvt.u64.u32 	%rd86, %r2;
	add.s64 	%rd87, %rd4, %rd86;
	mov.b16 	%rs4, 128;
	st.local.u8 	[%rd87+10], %rs4;
	add.s64 	%rd196, %rd12, 1;
	add.s64 	%rd88, %rd13, 56;
	setp.ge.u64 	%p7, %rd196, %rd88;
	@%p7 bra 	$L__BB0_24;
	sub.s64 	%rd89, %rd13, %rd12;
	add.s64 	%rd27, %rd89, 55;
	add.s64 	%rd90, %rd89, 54;
	and.b64  	%rd28, %rd27, 15;
	setp.lt.u64 	%p8, %rd90, 15;
	@%p8 bra 	$L__BB0_15;
	and.b64  	%rd193, %rd27, -16;
	mov.u64 	%rd194, %rd12;
$L__BB0_13:
	.pragma "nounroll";
	add.s64 	%rd91, %rd4, %rd194;
	mov.b16 	%rs5, 0;
	st.local.u8 	[%rd91+1], %rs5;
	st.local.u8 	[%rd91+2], %rs5;
	st.local.u8 	[%rd91+3], %rs5;
	st.local.u8 	[%rd91+4], %rs5;
	st.local.u8 	[%rd91+5], %rs5;
	st.local.u8 	[%rd91+6], %rs5;
	st.local.u8 	[%rd91+7], %rs5;
	st.local.u8 	[%rd91+8], %rs5;
	st.local.u8 	[%rd91+9], %rs5;
	st.local.u8 	[%rd91+10], %rs5;
	st.local.u8 	[%rd91+11], %rs5;
	st.local.u8 	[%rd91+12], %rs5;
	st.local.u8 	[%rd91+13], %rs5;
	st.local.u8 	[%rd91+14], %rs5;
	st.local.u8 	[%rd91+15], %rs5;
	st.local.u8 	[%rd91+16], %rs5;
	add.s64 	%rd194, %rd194, 16;
	add.s64 	%rd193, %rd193, -16;
	setp.ne.s64 	%p9, %rd193, 0;
	@%p9 bra 	$L__BB0_13;
	add.s64 	%rd196, %rd194, 1;
$L__BB0_15:
	setp.eq.s64 	%p10, %rd28, 0;
	@%p10 bra 	$L__BB0_24;
	and.b64  	%rd36, %rd27, 7;
	setp.lt.u64 	%p11, %rd28, 8;
	@%p11 bra 	$L__BB0_18;
	add.s64 	%rd92, %rd4, %rd196;
	mov.b16 	%rs6, 0;
	st.local.u8 	[%rd92], %rs6;
	st.local.u8 	[%rd92+1], %rs6;
	st.local.u8 	[%rd92+2], %rs6;
	st.local.u8 	[%rd92+3], %rs6;
	st.local.u8 	[%rd92+4], %rs6;
	st.local.u8 	[%rd92+5], %rs6;
	st.local.u8 	[%rd92+6], %rs6;
	st.local.u8 	[%rd92+7], %rs6;
	add.s64 	%rd196, %rd196, 8;
$L__BB0_18:
	setp.eq.s64 	%p12, %rd36, 0;
	@%p12 bra 	$L__BB0_24;
	and.b64  	%rd39, %rd27, 3;
	setp.lt.u64 	%p13, %rd36, 4;
	@%p13 bra 	$L__BB0_21;
	add.s64 	%rd93, %rd4, %rd196;
	mov.b16 	%rs7, 0;
	st.local.u8 	[%rd93], %rs7;
	st.local.u8 	[%rd93+1], %rs7;
	st.local.u8 	[%rd93+2], %rs7;
	st.local.u8 	[%rd93+3], %rs7;
	add.s64 	%rd196, %rd196, 4;
$L__BB0_21:
	setp.eq.s64 	%p14, %rd39, 0;
	@%p14 bra 	$L__BB0_24;
	add.s64 	%rd199, %rd4, %rd196;
	neg.s64 	%rd198, %rd39;
$L__BB0_23:
	.pragma "nounroll";
	mov.b16 	%rs8, 0;
	st.local.u8 	[%rd199], %rs8;
	add.s64 	%rd199, %rd199, 1;
	add.s64 	%rd198, %rd198, 1;
	setp.ne.s64 	%p15, %rd198, 0;
	@%p15 bra 	$L__BB0_23;
$L__BB0_24:
	add.s64 	%rd94, %rd4, %rd13;
	shr.u64 	%rd95, %rd12, 5;
	cvt.u16.u32 	%rs9, %r3;
	shl.b16 	%rs10, %rs9, 3;
	cvt.u32.u64 	%r156, %rd95;
	cvt.u32.u16 	%r157, %rs10;
	prmt.b32 	%r158, %r156, %r157, 0x3340U;
	mov.b32 	%r963, 0;
	prmt.b32 	%r159, %r963, 0, 0x3340U;
	prmt.b32 	%r160, %r159, %r158, 0x5410U;
	st.local.v2.b32 	[%rd94+56], {%r963, %r160};
	ld.local.v4.b32 	{%r161, %r162, %r163, %r164}, [%rd4];
	bfe.u32 	%r165, %r164, 16, 8;
	cvt.u16.u32 	%rs11, %r165;
	bfe.u32 	%r166, %r164, 8, 8;
	bfe.u32 	%r167, %r164, 0, 8;
	bfe.u32 	%r168, %r163, 16, 8;
	cvt.u16.u32 	%rs12, %r168;
	bfe.u32 	%r169, %r163, 8, 8;
	bfe.u32 	%r170, %r163, 0, 8;
	bfe.u32 	%r171, %r162, 16, 8;
	cvt.u16.u32 	%rs13, %r171;
	bfe.u32 	%r172, %r162, 8, 8;
	bfe.u32 	%r173, %r162, 0, 8;
	bfe.u32 	%r174, %r161, 16, 8;
	cvt.u16.u32 	%rs14, %r174;
	bfe.u32 	%r175, %r161, 8, 8;
	bfe.u32 	%r176, %r161, 0, 8;
	shl.b32 	%r177, %r176, 24;
	shl.b32 	%r178, %r175, 16;
	and.b32  	%r179, %r178, 16711680;
	or.b32  	%r180, %r179, %r177;
	and.b16  	%rs15, %rs14, 255;
	mul.wide.u16 	%r181, %rs15, 256;
	or.b32  	%r182, %r180, %r181;
	bfe.u32 	%r183, %r161, 24, 8;
	or.b32  	%r184, %r182, %r183;
	shl.b32 	%r185, %r173, 24;
	shl.b32 	%r186, %r172, 16;
	and.b32  	%r187, %r186, 16711680;
	or.b32  	%r188, %r187, %r185;
	and.b16  	%rs16, %rs13, 255;
	mul.wide.u16 	%r189, %rs16, 256;
	or.b32  	%r190, %r188, %r189;
	bfe.u32 	%r191, %r162, 24, 8;
	or.b32  	%r192, %r190, %r191;
	shl.b32 	%r193, %r170, 24;
	shl.b32 	%r194, %r169, 16;
	and.b32  	%r195, %r194, 16711680;
	or.b32  	%r196, %r195, %r193;
	and.b16  	%rs17, %rs12, 255;
	mul.wide.u16 	%r197, %rs17, 256;
	or.b32  	%r198, %r196, %r197;
	bfe.u32 	%r199, %r163, 24, 8;
	or.b32  	%r200, %r198, %r199;
	shl.b32 	%r201, %r167, 24;
	shl.b32 	%r202, %r166, 16;
	and.b32  	%r203, %r202, 16711680;
	or.b32  	%r204, %r203, %r201;
	and.b16  	%rs18, %rs11, 255;
	mul.wide.u16 	%r205, %rs18, 256;
	or.b32  	%r206, %r204, %r205;
	bfe.u32 	%r207, %r164, 24, 8;
	or.b32  	%r208, %r206, %r207;
	st.local.v4.u32 	[%rd3], {%r184, %r192, %r200, %r208};
	ld.local.v4.b32 	{%r209, %r210, %r211, %r212}, [%rd4+16];
	bfe.u32 	%r213, %r212, 16, 8;
	cvt.u16.u32 	%rs19, %r213;
	bfe.u32 	%r214, %r212, 8, 8;
	bfe.u32 	%r215, %r212, 0, 8;
	bfe.u32 	%r216, %r211, 16, 8;
	cvt.u16.u32 	%rs20, %r216;
	bfe.u32 	%r217, %r211, 8, 8;
	bfe.u32 	%r218, %r211, 0, 8;
	bfe.u32 	%r219, %r210, 16, 8;
	cvt.u16.u32 	%rs21, %r219;
	bfe.u32 	%r220, %r210, 8, 8;
	bfe.u32 	%r221, %r210, 0, 8;
	bfe.u32 	%r222, %r209, 16, 8;
	cvt.u16.u32 	%rs22, %r222;
	bfe.u32 	%r223, %r209, 8, 8;
	bfe.u32 	%r224, %r209, 0, 8;
	shl.b32 	%r225, %r224, 24;
	shl.b32 	%r226, %r223, 16;
	and.b32  	%r227, %r226, 16711680;
	or.b32  	%r228, %r227, %r225;
	and.b16  	%rs23, %rs22, 255;
	mul.wide.u16 	%r229, %rs23, 256;
	or.b32  	%r230, %r228, %r229;
	bfe.u32 	%r231, %r209, 24, 8;
	or.b32  	%r232, %r230, %r231;
	shl.b32 	%r233, %r221, 24;
	shl.b32 	%r234, %r220, 16;
	and.b32  	%r235, %r234, 16711680;
	or.b32  	%r236, %r235, %r233;
	and.b16  	%rs24, %rs21, 255;
	mul.wide.u16 	%r237, %rs24, 256;
	or.b32  	%r238, %r236, %r237;
	bfe.u32 	%r239, %r210, 24, 8;
	or.b32  	%r240, %r238, %r239;
	shl.b32 	%r241, %r218, 24;
	shl.b32 	%r242, %r217, 16;
	and.b32  	%r243, %r242, 16711680;
	or.b32  	%r244, %r243, %r241;
	and.b16  	%rs25, %rs20, 255;
	mul.wide.u16 	%r245, %rs25, 256;
	or.b32  	%r246, %r244, %r245;
	bfe.u32 	%r247, %r211, 24, 8;
	or.b32  	%r248, %r246, %r247;
	shl.b32 	%r249, %r215, 24;
	shl.b32 	%r250, %r214, 16;
	and.b32  	%r251, %r250, 16711680;
	or.b32  	%r252, %r251, %r249;
	and.b16  	%rs26, %rs19, 255;
	mul.wide.u16 	%r253, %rs26, 256;
	or.b32  	%r254, %r252, %r253;
	bfe.u32 	%r255, %r212, 24, 8;
	or.b32  	%r256, %r254, %r255;
	st.local.v4.u32 	[%rd3+16], {%r232, %r240, %r248, %r256};
	ld.local.v4.b32 	{%r257, %r258, %r259, %r260}, [%rd4+32];
	bfe.u32 	%r261, %r260, 16, 8;
	cvt.u16.u32 	%rs27, %r261;
	bfe.u32 	%r262, %r260, 8, 8;
	bfe.u32 	%r263, %r260, 0, 8;
	bfe.u32 	%r264, %r259, 16, 8;
	cvt.u16.u32 	%rs28, %r264;
	bfe.u32 	%r265, %r259, 8, 8;
	bfe.u32 	%r266, %r259, 0, 8;
	bfe.u32 	%r267, %r258, 16, 8;
	cvt.u16.u32 	%rs29, %r267;
	bfe.u32 	%r268, %r258, 8, 8;
	bfe.u32 	%r269, %r258, 0, 8;
	bfe.u32 	%r270, %r257, 16, 8;
	cvt.u16.u32 	%rs30, %r270;
	bfe.u32 	%r271, %r257, 8, 8;
	bfe.u32 	%r272, %r257, 0, 8;
	shl.b32 	%r273, %r272, 24;
	shl.b32 	%r274, %r271, 16;
	and.b32  	%r275, %r274, 16711680;
	or.b32  	%r276, %r275, %r273;
	and.b16  	%rs31, %rs30, 255;
	mul.wide.u16 	%r277, %rs31, 256;
	or.b32  	%r278, %r276, %r277;
	bfe.u32 	%r279, %r257, 24, 8;
	or.b32  	%r280, %r278, %r279;
	shl.b32 	%r281, %r269, 24;
	shl.b32 	%r282, %r268, 16;
	and.b32  	%r283, %r282, 16711680;
	or.b32  	%r284, %r283, %r281;
	and.b16  	%rs32, %rs29, 255;
	mul.wide.u16 	%r285, %rs32, 256;
	or.b32  	%r286, %r284, %r285;
	bfe.u32 	%r287, %r258, 24, 8;
	or.b32  	%r288, %r286, %r287;
	shl.b32 	%r289, %r266, 24;
	shl.b32 	%r290, %r265, 16;
	and.b32  	%r291, %r290, 16711680;
	or.b32  	%r292, %r291, %r289;
	and.b16  	%rs33, %rs28, 255;
	mul.wide.u16 	%r293, %rs33, 256;
	or.b32  	%r294, %r292, %r293;
	bfe.u32 	%r295, %r259, 24, 8;
	or.b32  	%r296, %r294, %r295;
	shl.b32 	%r297, %r263, 24;
	shl.b32 	%r298, %r262, 16;
	and.b32  	%r299, %r298, 16711680;
	or.b32  	%r300, %r299, %r297;
	and.b16  	%rs34, %rs27, 255;
	mul.wide.u16 	%r301, %rs34, 256;
	or.b32  	%r302, %r300, %r301;
	bfe.u32 	%r303, %r260, 24, 8;
	or.b32  	%r304, %r302, %r303;
	st.local.v4.u32 	[%rd3+32], {%r280, %r288, %r296, %r304};
	ld.local.v4.b32 	{%r305, %r306, %r307, %r308}, [%rd4+48];
	bfe.u32 	%r309, %r308, 16, 8;
	cvt.u16.u32 	%rs35, %r309;
	bfe.u32 	%r310, %r308, 8, 8;
	bfe.u32 	%r311, %r308, 0, 8;
	bfe.u32 	%r312, %r307, 16, 8;
	cvt.u16.u32 	%rs36, %r312;
	bfe.u32 	%r313, %r307, 8, 8;
	bfe.u32 	%r314, %r307, 0, 8;
	bfe.u32 	%r315, %r306, 16, 8;
	cvt.u16.u32 	%rs37, %r315;
	bfe.u32 	%r316, %r306, 8, 8;
	bfe.u32 	%r317, %r306, 0, 8;
	bfe.u32 	%r318, %r305, 16, 8;
	cvt.u16.u32 	%rs38, %r318;
	bfe.u32 	%r319, %r305, 8, 8;
	bfe.u32 	%r320, %r305, 0, 8;
	shl.b32 	%r321, %r320, 24;
	shl.b32 	%r322, %r319, 16;
	and.b32  	%r323, %r322, 16711680;
	or.b32  	%r324, %r323, %r321;
	and.b16  	%rs39, %rs38, 255;
	mul.wide.u16 	%r325, %rs39, 256;
	or.b32  	%r326, %r324, %r325;
	bfe.u32 	%r327, %r305, 24, 8;
	or.b32  	%r328, %r326, %r327;
	shl.b32 	%r329, %r317, 24;
	shl.b32 	%r330, %r316, 16;
	and.b32  	%r331, %r330, 16711680;
	or.b32  	%r332, %r331, %r329;
	and.b16  	%rs40, %rs37, 255;
	mul.wide.u16 	%r333, %rs40, 256;
	or.b32  	%r334, %r332, %r333;
	bfe.u32 	%r335, %r306, 24, 8;
	or.b32  	%r336, %r334, %r335;
	shl.b32 	%r337, %r314, 24;
	shl.b32 	%r338, %r313, 16;
	and.b32  	%r339, %r338, 16711680;
	or.b32  	%r340, %r339, %r337;
	and.b16  	%rs41, %rs36, 255;
	mul.wide.u16 	%r341, %rs41, 256;
	or.b32  	%r342, %r340, %r341;
	bfe.u32 	%r343, %r307, 24, 8;
	or.b32  	%r344, %r342, %r343;
	shl.b32 	%r345, %r311, 24;
	shl.b32 	%r346, %r310, 16;
	and.b32  	%r347, %r346, 16711680;
	or.b32  	%r348, %r347, %r345;
	and.b16  	%rs42, %rs35, 255;
	mul.wide.u16 	%r349, %rs42, 256;
	or.b32  	%r350, %r348, %r349;
	bfe.u32 	%r351, %r308, 24, 8;
	or.b32  	%r352, %r350, %r351;
	st.local.v4.u32 	[%rd3+48], {%r328, %r336, %r344, %r352};
	add.s64 	%rd202, %rd3, 40;
	mov.b64 	%rd96, {%r296, %r353};
	cvt.u32.u64 	%r962, %rd96;
	mov.u64 	%rd200, %rd202;
$L__BB0_25:
	add.s64 	%rd50, %rd200, 16;
	ld.local.v2.u32 	{%r19, %r354}, [%rd200+16];
	shf.l.wrap.b32 	%r355, %r19, %r19, 15;
	shf.l.wrap.b32 	%r356, %r19, %r19, 13;
	xor.b32  	%r357, %r355, %r356;
	shr.u32 	%r358, %r19, 10;
	xor.b32  	%r359, %r357, %r358;
	ld.local.u32 	%r360, [%rd200+-4];
	add.s32 	%r361, %r359, %r360;
	ld.local.v4.u32 	{%r362, %r363, %r364, %r365}, [%rd200+-40];
	mov.b64 	%rd97, {%r364, %r365};
	shf.l.wrap.b32 	%r366, %r363, %r363, 25;
	shf.l.wrap.b32 	%r367, %r363, %r363, 14;
	xor.b32  	%r368, %r366, %r367;
	shr.u32 	%r369, %r363, 3;
	xor.b32  	%r370, %r368, %r369;
	add.s32 	%r371, %r361, %r362;
	add.s32 	%r372, %r371, %r370;
	shf.l.wrap.b32 	%r373, %r354, %r354, 15;
	shf.l.wrap.b32 	%r374, %r354, %r354, 13;
	xor.b32  	%r375, %r373, %r374;
	shr.u32 	%r376, %r354, 10;
	xor.b32  	%r377, %r375, %r376;
	add.s32 	%r378, %r377, %r962;
	shf.l.wrap.b32 	%r379, %r364, %r364, 25;
	shf.l.wrap.b32 	%r380, %r364, %r364, 14;
	xor.b32  	%r381, %r379, %r380;
	shr.u32 	%r382, %r364, 3;
	xor.b32  	%r383, %r381, %r382;
	add.s32 	%r384, %r378, %r363;
	add.s32 	%r385, %r384, %r383;
	st.local.v2.u32 	[%rd200+24], {%r372, %r385};
	shf.l.wrap.b32 	%r386, %r372, %r372, 15;
	shf.l.wrap.b32 	%r387, %r372, %r372, 13;
	xor.b32  	%r388, %r386, %r387;
	shr.u32 	%r389, %r372, 10;
	xor.b32  	%r390, %r388, %r389;
	ld.local.u32 	%r391, [%rd200+4];
	add.s32 	%r392, %r390, %r391;
	shf.l.wrap.b32 	%r393, %r365, %r365, 25;
	shf.l.wrap.b32 	%r394, %r365, %r365, 14;
	xor.b32  	%r395, %r393, %r394;
	shr.u32 	%r396, %r365, 3;
	xor.b32  	%r397, %r395, %r396;
	add.s32 	%r398, %r392, %r364;
	add.s32 	%r399, %r398, %r397;
	st.local.u32 	[%rd200+32], %r399;
	shf.l.wrap.b32 	%r400, %r385, %r385, 15;
	shf.l.wrap.b32 	%r401, %r385, %r385, 13;
	xor.b32  	%r402, %r400, %r401;
	shr.u32 	%r403, %r385, 10;
	xor.b32  	%r404, %r402, %r403;
	ld.local.u32 	%r405, [%rd200+8];
	add.s32 	%r406, %r404, %r405;
	ld.local.u32 	%r407, [%rd200+-24];
	shf.l.wrap.b32 	%r408, %r407, %r407, 25;
	shf.l.wrap.b32 	%r409, %r407, %r407, 14;
	xor.b32  	%r410, %r408, %r409;
	shr.u32 	%r411, %r407, 3;
	xor.b32  	%r412, %r410, %r411;
	{ .reg .b32 tmp; mov.b64 {tmp, %r413}, %rd97; }
	add.s32 	%r414, %r406, %r413;
	add.s32 	%r415, %r414, %r412;
	st.local.u32 	[%rd200+36], %r415;
	add.s32 	%r963, %r963, 4;
	setp.ne.s32 	%p16, %r963, 48;
	mov.u32 	%r962, %r19;
	mov.u64 	%rd200, %rd50;
	@%p16 bra 	$L__BB0_25;
	mov.b32 	%r972, 528734635;
	mov.b32 	%r971, -1694144372;
	mov.b32 	%r970, 1359893119;
	mov.b32 	%r969, -1521486534;
	mov.b32 	%r968, 1013904242;
	mov.b32 	%r967, -1150833019;
	mov.b32 	%r966, 1779033703;
	mov.b32 	%r965, 1541459225;
	mov.b32 	%r964, 0;
	mov.b64 	%rd201, 0;
	mov.u64 	%rd99, k;
$L__BB0_27:
	shf.l.wrap.b32 	%r425, %r970, %r970, 26;
	shf.l.wrap.b32 	%r426, %r970, %r970, 21;
	xor.b32  	%r427, %r425, %r426;
	shf.l.wrap.b32 	%r428, %r970, %r970, 7;
	xor.b32  	%r429, %r427, %r428;
	and.b32  	%r430, %r970, %r971;
	not.b32 	%r431, %r970;
	and.b32  	%r432, %r972, %r431;
	or.b32  	%r433, %r430, %r432;
	add.s64 	%rd100, %rd99, %rd201;
	ld.const.u32 	%r434, [%rd100];
	add.s64 	%rd101, %rd3, %rd201;
	ld.local.v4.u32 	{%r435, %r436, %r437, %r438}, [%rd101];
	add.s32 	%r439, %r429, %r433;
	add.s32 	%r440, %r439, %r965;
	add.s32 	%r441, %r440, %r434;
	add.s32 	%r442, %r441, %r435;
	shf.l.wrap.b32 	%r443, %r966, %r966, 30;
	shf.l.wrap.b32 	%r444, %r966, %r966, 19;
	xor.b32  	%r445, %r443, %r444;
	shf.l.wrap.b32 	%r446, %r966, %r966, 10;
	xor.b32  	%r447, %r445, %r446;
	xor.b32  	%r448, %r967, %r968;
	and.b32  	%r449, %r966, %r448;
	and.b32  	%r450, %r967, %r968;
	xor.b32  	%r451, %r449, %r450;
	add.s32 	%r452, %r447, %r451;
	add.s32 	%r965, %r442, %r969;
	add.s32 	%r969, %r452, %r442;
	shf.l.wrap.b32 	%r453, %r965, %r965, 26;
	shf.l.wrap.b32 	%r454, %r965, %r965, 21;
	xor.b32  	%r455, %r453, %r454;
	shf.l.wrap.b32 	%r456, %r965, %r965, 7;
	xor.b32  	%r457, %r455, %r456;
	and.b32  	%r458, %r965, %r970;
	not.b32 	%r459, %r965;
	and.b32  	%r460, %r971, %r459;
	or.b32  	%r461, %r458, %r460;
	ld.const.u32 	%r462, [%rd100+4];
	add.s32 	%r463, %r457, %r461;
	add.s32 	%r464, %r463, %r972;
	add.s32 	%r465, %r464, %r462;
	add.s32 	%r466, %r465, %r436;
	shf.l.wrap.b32 	%r467, %r969, %r969, 30;
	shf.l.wrap.b32 	%r468, %r969, %r969, 19;
	xor.b32  	%r469, %r467, %r468;
	shf.l.wrap.b32 	%r470, %r969, %r969, 10;
	xor.b32  	%r471, %r469, %r470;
	xor.b32  	%r472, %r966, %r967;
	and.b32  	%r473, %r969, %r472;
	and.b32  	%r474, %r966, %r967;
	xor.b32  	%r475, %r473, %r474;
	add.s32 	%r476, %r471, %r475;
	add.s32 	%r972, %r466, %r968;
	add.s32 	%r968, %r476, %r466;
	shf.l.wrap.b32 	%r477, %r972, %r972, 26;
	shf.l.wrap.b32 	%r478, %r972, %r972, 21;
	xor.b32  	%r479, %r477, %r478;
	shf.l.wrap.b32 	%r480, %r972, %r972, 7;
	xor.b32  	%r481, %r479, %r480;
	and.b32  	%r482, %r972, %r965;
	not.b32 	%r483, %r972;
	and.b32  	%r484, %r970, %r483;
	or.b32  	%r485, %r482, %r484;
	ld.const.u32 	%r486, [%rd100+8];
	add.s32 	%r487, %r481, %r485;
	add.s32 	%r488, %r487, %r971;
	add.s32 	%r489, %r488, %r486;
	add.s32 	%r490, %r489, %r437;
	shf.l.wrap.b32 	%r491, %r968, %r968, 30;
	shf.l.wrap.b32 	%r492, %r968, %r968, 19;
	xor.b32  	%r493, %r491, %r492;
	shf.l.wrap.b32 	%r494, %r968, %r968, 10;
	xor.b32  	%r495, %r493, %r494;
	xor.b32  	%r496, %r969, %r966;
	and.b32  	%r497, %r968, %r496;
	and.b32  	%r498, %r969, %r966;
	xor.b32  	%r499, %r497, %r498;
	add.s32 	%r500, %r495, %r499;
	add.s32 	%r971, %r490, %r967;
	add.s32 	%r967, %r500, %r490;
	shf.l.wrap.b32 	%r501, %r971, %r971, 26;
	shf.l.wrap.b32 	%r502, %r971, %r971, 21;
	xor.b32  	%r503, %r501, %r502;
	shf.l.wrap.b32 	%r504, %r971, %r971, 7;
	xor.b32  	%r505, %r503, %r504;
	and.b32  	%r506, %r971, %r972;
	not.b32 	%r507, %r971;
	and.b32  	%r508, %r965, %r507;
	or.b32  	%r509, %r506, %r508;
	ld.const.u32 	%r510, [%rd100+12];
	add.s32 	%r511, %r505, %r509;
	add.s32 	%r512, %r511, %r970;
	add.s32 	%r513, %r512, %r510;
	add.s32 	%r514, %r513, %r438;
	shf.l.wrap.b32 	%r515, %r967, %r967, 30;
	shf.l.wrap.b32 	%r516, %r967, %r967, 19;
	xor.b32  	%r517, %r515, %r516;
	shf.l.wrap.b32 	%r518, %r967, %r967, 10;
	xor.b32  	%r519, %r517, %r518;
	xor.b32  	%r520, %r968, %r969;
	and.b32  	%r521, %r967, %r520;
	and.b32  	%r522, %r968, %r969;
	xor.b32  	%r523, %r521, %r522;
	add.s32 	%r524, %r519, %r523;
	add.s32 	%r970, %r514, %r966;
	add.s32 	%r966, %r524, %r514;
	add.s32 	%r964, %r964, 4;
	add.s64 	%rd201, %rd201, 16;
	setp.ne.s32 	%p17, %r964, 64;
	@%p17 bra 	$L__BB0_27;
	add.s32 	%r984, %r966, 1779033703;
	add.s32 	%r985, %r967, -1150833019;
	add.s32 	%r986, %r968, 1013904242;
	add.s32 	%r987, %r969, -1521486534;
	add.s32 	%r988, %r970, 1359893119;
	add.s32 	%r989, %r971, -1694144372;
	add.s32 	%r990, %r972, 528734635;
	add.s32 	%r991, %r965, 1541459225;
	setp.eq.s64 	%p18, %rd13, 0;
	@%p18 bra 	$L__BB0_34;
	ld.local.v4.b32 	{%r526, %r527, %r528, %r529}, [%rd4+64];
	bfe.u32 	%r530, %r529, 16, 8;
	cvt.u16.u32 	%rs43, %r530;
	bfe.u32 	%r531, %r529, 8, 8;
	bfe.u32 	%r532, %r529, 0, 8;
	bfe.u32 	%r533, %r528, 16, 8;
	cvt.u16.u32 	%rs44, %r533;
	bfe.u32 	%r534, %r528, 8, 8;
	bfe.u32 	%r535, %r528, 0, 8;
	bfe.u32 	%r536, %r527, 16, 8;
	cvt.u16.u32 	%rs45, %r536;
	bfe.u32 	%r537, %r527, 8, 8;
	bfe.u32 	%r538, %r527, 0, 8;
	bfe.u32 	%r539, %r526, 16, 8;
	cvt.u16.u32 	%rs46, %r539;
	bfe.u32 	%r540, %r526, 8, 8;
	bfe.u32 	%r541, %r526, 0, 8;
	shl.b32 	%r542, %r541, 24;
	shl.b32 	%r543, %r540, 16;
	and.b32  	%r544, %r543, 16711680;
	or.b32  	%r545, %r544, %r542;
	and.b16  	%rs47, %rs46, 255;
	mul.wide.u16 	%r546, %rs47, 256;
	or.b32  	%r547, %r545, %r546;
	bfe.u32 	%r548, %r526, 24, 8;
	or.b32  	%r549, %r547, %r548;
	shl.b32 	%r550, %r538, 24;
	shl.b32 	%r551, %r537, 16;
	and.b32  	%r552, %r551, 16711680;
	or.b32  	%r553, %r552, %r550;
	and.b16  	%rs48, %rs45, 255;
	mul.wide.u16 	%r554, %rs48, 256;
	or.b32  	%r555, %r553, %r554;
	bfe.u32 	%r556, %r527, 24, 8;
	or.b32  	%r557, %r555, %r556;
	shl.b32 	%r558, %r535, 24;
	shl.b32 	%r559, %r534, 16;
	and.b32  	%r560, %r559, 16711680;
	or.b32  	%r561, %r560, %r558;
	and.b16  	%rs49, %rs44, 255;
	mul.wide.u16 	%r562, %rs49, 256;
	or.b32  	%r563, %r561, %r562;
	bfe.u32 	%r564, %r528, 24, 8;
	or.b32  	%r565, %r563, %r564;
	shl.b32 	%r566, %r532, 24;
	shl.b32 	%r567, %r531, 16;
	and.b32  	%r568, %r567, 16711680;
	or.b32  	%r569, %r568, %r566;
	and.b16  	%rs50, %rs43, 255;
	mul.wide.u16 	%r570, %rs50, 256;
	or.b32  	%r571, %r569, %r570;
	bfe.u32 	%r572, %r529, 24, 8;
	or.b32  	%r573, %r571, %r572;
	st.local.v4.u32 	[%rd3], {%r549, %r557, %r565, %r573};
	ld.local.v4.b32 	{%r574, %r575, %r576, %r577}, [%rd4+80];
	bfe.u32 	%r578, %r577, 16, 8;
	cvt.u16.u32 	%rs51, %r578;
	bfe.u32 	%r579, %r577, 8, 8;
	bfe.u32 	%r580, %r577, 0, 8;
	bfe.u32 	%r581, %r576, 16, 8;
	cvt.u16.u32 	%rs52, %r581;
	bfe.u32 	%r582, %r576, 8, 8;
	bfe.u32 	%r583, %r576, 0, 8;
	bfe.u32 	%r584, %r575, 16, 8;
	cvt.u16.u32 	%rs53, %r584;
	bfe.u32 	%r585, %r575, 8, 8;
	bfe.u32 	%r586, %r575, 0, 8;
	bfe.u32 	%r587, %r574, 16, 8;
	cvt.u16.u32 	%rs54, %r587;
	bfe.u32 	%r588, %r574, 8, 8;
	bfe.u32 	%r589, %r574, 0, 8;
	shl.b32 	%r590, %r589, 24;
	shl.b32 	%r591, %r588, 16;
	and.b32  	%r592, %r591, 16711680;
	or.b32  	%r593, %r592, %r590;
	and.b16  	%rs55, %rs54, 255;
	mul.wide.u16 	%r594, %rs55, 256;
	or.b32  	%r595, %r593, %r594;
	bfe.u32 	%r596, %r574, 24, 8;
	or.b32  	%r597, %r595, %r596;
	shl.b32 	%r598, %r586, 24;
	shl.b32 	%r599, %r585, 16;
	and.b32  	%r600, %r599, 16711680;
	or.b32  	%r601, %r600, %r598;
	and.b16  	%rs56, %rs53, 255;
	mul.wide.u16 	%r602, %rs56, 256;
	or.b32  	%r603, %r601, %r602;
	bfe.u32 	%r604, %r575, 24, 8;
	or.b32  	%r605, %r603, %r604;
	shl.b32 	%r606, %r583, 24;
	shl.b32 	%r607, %r582, 16;
	and.b32  	%r608, %r607, 16711680;
	or.b32  	%r609, %r608, %r606;
	and.b16  	%rs57, %rs52, 255;
	mul.wide.u16 	%r610, %rs57, 256;
	or.b32  	%r611, %r609, %r610;
	bfe.u32 	%r612, %r576, 24, 8;
	or.b32  	%r613, %r611, %r612;
	shl.b32 	%r614, %r580, 24;
	shl.b32 	%r615, %r579, 16;
	and.b32  	%r616, %r615, 16711680;
	or.b32  	%r617, %r616, %r614;
	and.b16  	%rs58, %rs51, 255;
	mul.wide.u16 	%r618, %rs58, 256;
	or.b32  	%r619, %r617, %r618;
	bfe.u32 	%r620, %r577, 24, 8;
	or.b32  	%r621, %r619, %r620;
	st.local.v4.u32 	[%rd3+16], {%r597, %r605, %r613, %r621};
	ld.local.v4.b32 	{%r622, %r623, %r624, %r625}, [%rd4+96];
	bfe.u32 	%r626, %r625, 16, 8;
	cvt.u16.u32 	%rs59, %r626;
	bfe.u32 	%r627, %r625, 8, 8;
	bfe.u32 	%r628, %r625, 0, 8;
	bfe.u32 	%r629, %r624, 16, 8;
	cvt.u16.u32 	%rs60, %r629;
	bfe.u32 	%r630, %r624, 8, 8;
	bfe.u32 	%r631, %r624, 0, 8;
	bfe.u32 	%r632, %r623, 16, 8;
	cvt.u16.u32 	%rs61, %r632;
	bfe.u32 	%r633, %r623, 8, 8;
	bfe.u32 	%r634, %r623, 0, 8;
	bfe.u32 	%r635, %r622, 16, 8;
	cvt.u16.u32 	%rs62, %r635;
	bfe.u32 	%r636, %r622, 8, 8;
	bfe.u32 	%r637, %r622, 0, 8;
	shl.b32 	%r638, %r637, 24;
	shl.b32 	%r639, %r636, 16;
	and.b32  	%r640, %r639, 16711680;
	or.b32  	%r641, %r640, %r638;
	and.b16  	%rs63, %rs62, 255;
	mul.wide.u16 	%r642, %rs63, 256;
	or.b32  	%r643, %r641, %r642;
	bfe.u32 	%r644, %r622, 24, 8;
	or.b32  	%r645, %r643, %r644;
	shl.b32 	%r646, %r634, 24;
	shl.b32 	%r647, %r633, 16;
	and.b32  	%r648, %r647, 16711680;
	or.b32  	%r649, %r648, %r646;
	and.b16  	%rs64, %rs61, 255;
	mul.wide.u16 	%r650, %rs64, 256;
	or.b32  	%r651, %r649, %r650;
	bfe.u32 	%r652, %r623, 24, 8;
	or.b32  	%r653, %r651, %r652;
	shl.b32 	%r654, %r631, 24;
	shl.b32 	%r655, %r630, 16;
	and.b32  	%r656, %r655, 16711680;
	or.b32  	%r657, %r656, %r654;
	and.b16  	%rs65, %rs60, 255;
	mul.wide.u16 	%r658, %rs65, 256;
	or.b32  	%r659, %r657, %r658;
	bfe.u32 	%r660, %r624, 24, 8;
	or.b32  	%r661, %r659, %r660;
	shl.b32 	%r662, %r628, 24;
	shl.b32 	%r663, %r627, 16;
	and.b32  	%r664, %r663, 16711680;
	or.b32  	%r665, %r664, %r662;
	and.b16  	%rs66, %rs59, 255;
	mul.wide.u16 	%r666, %rs66, 256;
	or.b32  	%r667, %r665, %r666;
	bfe.u32 	%r668, %r625, 24, 8;
	or.b32  	%r669, %r667, %r668;
	st.local.v4.u32 	[%rd3+32], {%r645, %r653, %r661, %r669};
	ld.local.v4.b32 	{%r670, %r671, %r672, %r673}, [%rd4+112];
	bfe.u32 	%r674, %r673, 16, 8;
	cvt.u16.u32 	%rs67, %r674;
	bfe.u32 	%r675, %r673, 8, 8;
	bfe.u32 	%r676, %r673, 0, 8;
	bfe.u32 	%r677, %r672, 16, 8;
	cvt.u16.u32 	%rs68, %r677;
	bfe.u32 	%r678, %r672, 8, 8;
	bfe.u32 	%r679, %r672, 0, 8;
	bfe.u32 	%r680, %r671, 16, 8;
	cvt.u16.u32 	%rs69, %r680;
	bfe.u32 	%r681, %r671, 8, 8;
	bfe.u32 	%r682, %r671, 0, 8;
	bfe.u32 	%r683, %r670, 16, 8;
	cvt.u16.u32 	%rs70, %r683;
	bfe.u32 	%r684, %r670, 8, 8;
	bfe.u32 	%r685, %r670, 0, 8;
	shl.b32 	%r686, %r685, 24;
	shl.b32 	%r687, %r684, 16;
	and.b32  	%r688, %r687, 16711680;
	or.b32  	%r689, %r688, %r686;
	and.b16  	%rs71, %rs70, 255;
	mul.wide.u16 	%r690, %rs71, 256;
	or.b32  	%r691, %r689, %r690;
	bfe.u32 	%r692, %r670, 24, 8;
	or.b32  	%r693, %r691, %r692;
	shl.b32 	%r694, %r682, 24;
	shl.b32 	%r695, %r681, 16;
	and.b32  	%r696, %r695, 16711680;
	or.b32  	%r697, %r696, %r694;
	and.b16  	%rs72, %rs69, 255;
	mul.wide.u16 	%r698, %rs72, 256;
	or.b32  	%r699, %r697, %r698;
	bfe.u32 	%r700, %r671, 24, 8;
	or.b32  	%r701, %r699, %r700;
	shl.b32 	%r702, %r679, 24;
	shl.b32 	%r703, %r678, 16;
	and.b32  	%r704, %r703, 16711680;
	or.b32  	%r705, %r704, %r702;
	and.b16  	%rs73, %rs68, 255;
	mul.wide.u16 	%r706, %rs73, 256;
	or.b32  	%r707, %r705, %r706;
	bfe.u32 	%r708, %r672, 24, 8;
	or.b32  	%r709, %r707, %r708;
	shl.b32 	%r710, %r676, 24;
	shl.b32 	%r711, %r675, 16;
	and.b32  	%r712, %r711, 16711680;
	or.b32  	%r713, %r712, %r710;
	and.b16  	%rs74, %rs67, 255;
	mul.wide.u16 	%r714, %rs74, 256;
	or.b32  	%r715, %r713, %r714;
	bfe.u32 	%r716, %r673, 24, 8;
	or.b32  	%r717, %r715, %r716;
	st.local.v4.u32 	[%rd3+48], {%r693, %r701, %r709, %r717};
	mov.b64 	%rd102, {%r661, %r718};
	cvt.u32.u64 	%r973, %rd102;
	mov.b32 	%r974, 0;
$L__BB0_30:
	add.s64 	%rd54, %rd202, 16;
	ld.local.v2.u32 	{%r50, %r719}, [%rd202+16];
	shf.l.wrap.b32 	%r720, %r50, %r50, 15;
	shf.l.wrap.b32 	%r721, %r50, %r50, 13;
	xor.b32  	%r722, %r720, %r721;
	shr.u32 	%r723, %r50, 10;
	xor.b32  	%r724, %r722, %r723;
	ld.local.u32 	%r725, [%rd202+-4];
	add.s32 	%r726, %r724, %r725;
	ld.local.v4.u32 	{%r727, %r728, %r729, %r730}, [%rd202+-40];
	mov.b64 	%rd103, {%r729, %r730};
	shf.l.wrap.b32 	%r731, %r728, %r728, 25;
	shf.l.wrap.b32 	%r732, %r728, %r728, 14;
	xor.b32  	%r733, %r731, %r732;
	shr.u32 	%r734, %r728, 3;
	xor.b32  	%r735, %r733, %r734;
	add.s32 	%r736, %r726, %r727;
	add.s32 	%r737, %r736, %r735;
	shf.l.wrap.b32 	%r738, %r719, %r719, 15;
	shf.l.wrap.b32 	%r739, %r719, %r719, 13;
	xor.b32  	%r740, %r738, %r739;
	shr.u32 	%r741, %r719, 10;
	xor.b32  	%r742, %r740, %r741;
	add.s32 	%r743, %r742, %r973;
	shf.l.wrap.b32 	%r744, %r729, %r729, 25;
	shf.l.wrap.b32 	%r745, %r729, %r729, 14;
	xor.b32  	%r746, %r744, %r745;
	shr.u32 	%r747, %r729, 3;
	xor.b32  	%r748, %r746, %r747;
	add.s32 	%r749, %r743, %r728;
	add.s32 	%r750, %r749, %r748;
	st.local.v2.u32 	[%rd202+24], {%r737, %r750};
	shf.l.wrap.b32 	%r751, %r737, %r737, 15;
	shf.l.wrap.b32 	%r752, %r737, %r737, 13;
	xor.b32  	%r753, %r751, %r752;
	shr.u32 	%r754, %r737, 10;
	xor.b32  	%r755, %r753, %r754;
	ld.local.u32 	%r756, [%rd202+4];
	add.s32 	%r757, %r755, %r756;
	shf.l.wrap.b32 	%r758, %r730, %r730, 25;
	shf.l.wrap.b32 	%r759, %r730, %r730, 14;
	xor.b32  	%r760, %r758, %r759;
	shr.u32 	%r761, %r730, 3;
	xor.b32  	%r762, %r760, %r761;
	add.s32 	%r763, %r757, %r729;
	add.s32 	%r764, %r763, %r762;
	st.local.u32 	[%rd202+32], %r764;
	shf.l.wrap.b32 	%r765, %r750, %r750, 15;
	shf.l.wrap.b32 	%r766, %r750, %r750, 13;
	xor.b32  	%r767, %r765, %r766;
	shr.u32 	%r768, %r750, 10;
	xor.b32  	%r769, %r767, %r768;
	ld.local.u32 	%r770, [%rd202+8];
	add.s32 	%r771, %r769, %r770;
	ld.local.u32 	%r772, [%rd202+-24];
	shf.l.wrap.b32 	%r773, %r772, %r772, 25;
	shf.l.wrap.b32 	%r774, %r772, %r772, 14;
	xor.b32  	%r775, %r773, %r774;
	shr.u32 	%r776, %r772, 3;
	xor.b32  	%r777, %r775, %r776;
	{ .reg .b32 tmp; mov.b64 {tmp, %r778}, %rd103; }
	add.s32 	%r779, %r771, %r778;
	add.s32 	%r780, %r779, %r777;
	st.local.u32 	[%rd202+36], %r780;
	add.s32 	%r974, %r974, 4;
	setp.ne.s32 	%p19, %r974, 48;
	mov.u32 	%r973, %r50;
	mov.u64 	%rd202, %rd54;
	@%p19 bra 	$L__BB0_30;
	mov.b32 	%r975, 0;
	mov.u64 	%rd105, k;
	mov.u32 	%r976, %r991;
	mov.u32 	%r977, %r984;
	mov.u32 	%r978, %r985;
	mov.u32 	%r979, %r986;
	mov.u32 	%r980, %r987;
	mov.u32 	%r981, %r988;
	mov.u32 	%r982, %r989;
	mov.u32 	%r983, %r990;
$L__BB0_32:
	shf.l.wrap.b32 	%r782, %r981, %r981, 26;
	shf.l.wrap.b32 	%r783, %r981, %r981, 21;
	xor.b32  	%r784, %r782, %r783;
	shf.l.wrap.b32 	%r785, %r981, %r981, 7;
	xor.b32  	%r786, %r784, %r785;
	and.b32  	%r787, %r981, %r982;
	not.b32 	%r788, %r981;
	and.b32  	%r789, %r983, %r788;
	or.b32  	%r790, %r787, %r789;
	mul.wide.u32 	%rd104, %r975, 4;
	add.s64 	%rd106, %rd105, %rd104;
	ld.const.u32 	%r791, [%rd106];
	add.s64 	%rd107, %rd3, %rd104;
	ld.local.v4.u32 	{%r792, %r793, %r794, %r795}, [%rd107];
	add.s32 	%r796, %r786, %r790;
	add.s32 	%r797, %r796, %r976;
	add.s32 	%r798, %r797, %r791;
	add.s32 	%r799, %r798, %r792;
	shf.l.wrap.b32 	%r800, %r977, %r977, 30;
	shf.l.wrap.b32 	%r801, %r977, %r977, 19;
	xor.b32  	%r802, %r800, %r801;
	shf.l.wrap.b32 	%r803, %r977, %r977, 10;
	xor.b32  	%r804, %r802, %r803;
	xor.b32  	%r805, %r978, %r979;
	and.b32  	%r806, %r977, %r805;
	and.b32  	%r807, %r978, %r979;
	xor.b32  	%r808, %r806, %r807;
	add.s32 	%r809, %r804, %r808;
	add.s32 	%r976, %r799, %r980;
	add.s32 	%r980, %r809, %r799;
	shf.l.wrap.b32 	%r810, %r976, %r976, 26;
	shf.l.wrap.b32 	%r811, %r976, %r976, 21;
	xor.b32  	%r812, %r810, %r811;
	shf.l.wrap.b32 	%r813, %r976, %r976, 7;
	xor.b32  	%r814, %r812, %r813;
	and.b32  	%r815, %r976, %r981;
	not.b32 	%r816, %r976;
	and.b32  	%r817, %r982, %r816;
	or.b32  	%r818, %r815, %r817;
	ld.const.u32 	%r819, [%rd106+4];
	add.s32 	%r820, %r814, %r818;
	add.s32 	%r821, %r820, %r983;
	add.s32 	%r822, %r821, %r819;
	add.s32 	%r823, %r822, %r793;
	shf.l.wrap.b32 	%r824, %r980, %r980, 30;
	shf.l.wrap.b32 	%r825, %r980, %r980, 19;
	xor.b32  	%r826, %r824, %r825;
	shf.l.wrap.b32 	%r827, %r980, %r980, 10;
	xor.b32  	%r828, %r826, %r827;
	xor.b32  	%r829, %r977, %r978;
	and.b32  	%r830, %r980, %r829;
	and.b32  	%r831, %r977, %r978;
	xor.b32  	%r832, %r830, %r831;
	add.s32 	%r833, %r828, %r832;
	add.s32 	%r983, %r823, %r979;
	add.s32 	%r979, %r833, %r823;
	shf.l.wrap.b32 	%r834, %r983, %r983, 26;
	shf.l.wrap.b32 	%r835, %r983, %r983, 21;
	xor.b32  	%r836, %r834, %r835;
	shf.l.wrap.b32 	%r837, %r983, %r983, 7;
	xor.b32  	%r838, %r836, %r837;
	and.b32  	%r839, %r983, %r976;
	not.b32 	%r840, %r983;
	and.b32  	%r841, %r981, %r840;
	or.b32  	%r842, %r839, %r841;
	ld.const.u32 	%r843, [%rd106+8];
	add.s32 	%r844, %r838, %r842;
	add.s32 	%r845, %r844, %r982;
	add.s32 	%r846, %r845, %r843;
	add.s32 	%r847, %r846, %r794;
	shf.l.wrap.b32 	%r848, %r979, %r979, 30;
	shf.l.wrap.b32 	%r849, %r979, %r979, 19;
	xor.b32  	%r850, %r848, %r849;
	shf.l.wrap.b32 	%r851, %r979, %r979, 10;
	xor.b32  	%r852, %r850, %r851;
	xor.b32  	%r853, %r980, %r977;
	and.b32  	%r854, %r979, %r853;
	and.b32  	%r855, %r980, %r977;
	xor.b32  	%r856, %r854, %r855;
	add.s32 	%r857, %r852, %r856;
	add.s32 	%r982, %r847, %r978;
	add.s32 	%r978, %r857, %r847;
	shf.l.wrap.b32 	%r858, %r982, %r982, 26;
	shf.l.wrap.b32 	%r859, %r982, %r982, 21;
	xor.b32  	%r860, %r858, %r859;
	shf.l.wrap.b32 	%r861, %r982, %r982, 7;
	xor.b32  	%r862, %r860, %r861;
	and.b32  	%r863, %r982, %r983;
	not.b32 	%r864, %r982;
	and.b32  	%r865, %r976, %r864;
	or.b32  	%r866, %r863, %r865;
	ld.const.u32 	%r867, [%rd106+12];
	add.s32 	%r868, %r862, %r866;
	add.s32 	%r869, %r868, %r981;
	add.s32 	%r870, %r869, %r867;
	add.s32 	%r871, %r870, %r795;
	shf.l.wrap.b32 	%r872, %r978, %r978, 30;
	shf.l.wrap.b32 	%r873, %r978, %r978, 19;
	xor.b32  	%r874, %r872, %r873;
	shf.l.wrap.b32 	%r875, %r978, %r978, 10;
	xor.b32  	%r876, %r874, %r875;
	xor.b32  	%r877, %r979, %r980;
	and.b32  	%r878, %r978, %r877;
	and.b32  	%r879, %r979, %r980;
	xor.b32  	%r880, %r878, %r879;
	add.s32 	%r881, %r876, %r880;
	add.s32 	%r981, %r871, %r977;
	add.s32 	%r977, %r881, %r871;
	add.s32 	%r975, %r975, 4;
	setp.ne.s32 	%p20, %r975, 64;
	@%p20 bra 	$L__BB0_32;
	add.s32 	%r984, %r984, %r977;
	add.s32 	%r985, %r985, %r978;
	add.s32 	%r986, %r986, %r979;
	add.s32 	%r987, %r987, %r980;
	add.s32 	%r988, %r988, %r981;
	add.s32 	%r989, %r989, %r982;
	add.s32 	%r990, %r990, %r983;
	add.s32 	%r991, %r991, %r976;
$L__BB0_34:
	mov.b32 	%r883, 538072321;
	st.local.u32 	[%rd6], %r883;
	shr.u32 	%r884, %r984, 24;
	shr.u32 	%r885, %r984, 16;
	shr.u32 	%r886, %r984, 8;
	prmt.b32 	%r887, %r886, %r984, 0x3340U;
	prmt.b32 	%r888, %r884, %r885, 0x3340U;
	prmt.b32 	%r889, %r888, %r887, 0x5410U;
	st.local.u32 	[%rd6+4], %r889;
	shr.u32 	%r890, %r985, 24;
	shr.u32 	%r891, %r985, 16;
	shr.u32 	%r892, %r985, 8;
	prmt.b32 	%r893, %r892, %r985, 0x3340U;
	prmt.b32 	%r894, %r890, %r891, 0x3340U;
	prmt.b32 	%r895, %r894, %r893, 0x5410U;
	st.local.u32 	[%rd6+8], %r895;
	shr.u32 	%r896, %r986, 24;
	shr.u32 	%r897, %r986, 16;
	shr.u32 	%r898, %r986, 8;
	prmt.b32 	%r899, %r898, %r986, 0x3340U;
	prmt.b32 	%r900, %r896, %r897, 0x3340U;
	prmt.b32 	%r901, %r900, %r899, 0x5410U;
	st.local.u32 	[%rd6+12], %r901;
	shr.u32 	%r902, %r987, 24;
	shr.u32 	%r903, %r987, 16;
	shr.u32 	%r904, %r987, 8;
	prmt.b32 	%r905, %r904, %r987, 0x3340U;
	prmt.b32 	%r906, %r902, %r903, 0x3340U;
	prmt.b32 	%r907, %r906, %r905, 0x5410U;
	st.local.u32 	[%rd6+16], %r907;
	shr.u32 	%r908, %r988, 24;
	shr.u32 	%r909, %r988, 16;
	shr.u32 	%r910, %r988, 8;
	prmt.b32 	%r911, %r910, %r988, 0x3340U;
	prmt.b32 	%r912, %r908, %r909, 0x3340U;
	prmt.b32 	%r913, %r912, %r911, 0x5410U;
	st.local.u32 	[%rd6+20], %r913;
	shr.u32 	%r914, %r989, 24;
	shr.u32 	%r915, %r989, 16;
	shr.u32 	%r916, %r989, 8;
	prmt.b32 	%r917, %r916, %r989, 0x3340U;
	prmt.b32 	%r918, %r914, %r915, 0x3340U;
	prmt.b32 	%r919, %r918, %r917, 0x5410U;
	st.local.u32 	[%rd6+24], %r919;
	shr.u32 	%r920, %r990, 24;
	shr.u32 	%r921, %r990, 16;
	shr.u32 	%r922, %r990, 8;
	prmt.b32 	%r923, %r922, %r990, 0x3340U;
	prmt.b32 	%r924, %r920, %r921, 0x3340U;
	prmt.b32 	%r925, %r924, %r923, 0x5410U;
	st.local.u32 	[%rd6+28], %r925;
	shr.u32 	%r926, %r991, 24;
	shr.u32 	%r927, %r991, 16;
	shr.u32 	%r928, %r991, 8;
	prmt.b32 	%r929, %r928, %r991, 0x3340U;
	prmt.b32 	%r930, %r926, %r927, 0x3340U;
	prmt.b32 	%r931, %r930, %r929, 0x5410U;
	st.local.u32 	[%rd6+32], %r931;
	mov.b64 	%rd203, 0;
	mov.b32 	%r1005, 0;
	mov.u64 	%rd165, ALPHABET;
	mov.u32 	%r1004, %r1005;
	mov.u32 	%r1008, %r1005;
	bra.uni 	$L__BB0_44;
$L__BB0_35:
	setp.eq.s32 	%p24, %r112, 0;
	@%p24 bra 	$L__BB0_43;
	setp.lt.u32 	%p25, %r112, 4;
	@%p25 bra 	$L__BB0_38;
	add.s32 	%r946, %r1005, -5;
	shr.u64 	%rd139, %rd203, %r946;
	and.b64  	%rd140, %rd139, 31;
	add.s64 	%rd142, %rd165, %rd140;
	ld.const.u8 	%rs83, [%rd142];
	cvt.s64.s32 	%rd143, %r1004;
	add.s64 	%rd144, %rd4, %rd143;
	st.local.u8 	[%rd144], %rs83;
	add.s32 	%r947, %r1005, -10;
	shr.u64 	%rd145, %rd203, %r947;
	and.b64  	%rd146, %rd145, 31;
	add.s64 	%rd147, %rd165, %rd146;
	ld.const.u8 	%rs84, [%rd147];
	st.local.u8 	[%rd144+1], %rs84;
	add.s32 	%r948, %r1005, -15;
	shr.u64 	%rd148, %rd203, %r948;
	and.b64  	%rd149, %rd148, 31;
	add.s64 	%rd150, %rd165, %rd149;
	ld.const.u8 	%rs85, [%rd150];
	st.local.u8 	[%rd144+2], %rs85;
	add.s32 	%r1005, %r1005, -20;
	shr.u64 	%rd151, %rd203, %r1005;
	and.b64  	%rd152, %rd151, 31;
	add.s64 	%rd153, %rd165, %rd152;
	ld.const.u8 	%rs86, [%rd153];
	st.local.u8 	[%rd144+3], %rs86;
	add.s32 	%r1004, %r1004, 4;
$L__BB0_38:
	and.b32  	%r950, %r111, 3;
	setp.eq.s32 	%p26, %r950, 0;
	@%p26 bra 	$L__BB0_43;
	setp.eq.s32 	%p27, %r950, 1;
	@%p27 bra 	$L__BB0_41;
	add.s32 	%r951, %r1005, -5;
	shr.u64 	%rd154, %rd203, %r951;
	and.b64  	%rd155, %rd154, 31;
	add.s64 	%rd157, %rd165, %rd155;
	ld.const.u8 	%rs87, [%rd157];
	cvt.s64.s32 	%rd158, %r1004;
	add.s64 	%rd159, %rd4, %rd158;
	st.local.u8 	[%rd159], %rs87;
	add.s32 	%r1005, %r1005, -10;
	shr.u64 	%rd160, %rd203, %r1005;
	and.b64  	%rd161, %rd160, 31;
	add.s64 	%rd162, %rd165, %rd161;
	ld.const.u8 	%rs88, [%rd162];
	st.local.u8 	[%rd159+1], %rs88;
	add.s32 	%r1004, %r1004, 2;
$L__BB0_41:
	and.b32  	%r952, %r110, 1;
	setp.eq.b32 	%p28, %r952, 1;
	@%p28 bra 	$L__BB0_43;
	add.s32 	%r1005, %r1005, -5;
	shr.u64 	%rd163, %rd203, %r1005;
	and.b64  	%rd164, %rd163, 31;
	add.s64 	%rd166, %rd165, %rd164;
	ld.const.u8 	%rs89, [%rd166];
	add.s32 	%r102, %r1004, 1;
	cvt.s64.s32 	%rd167, %r1004;
	add.s64 	%rd168, %rd4, %rd167;
	st.local.u8 	[%rd168], %rs89;
	mov.u32 	%r1004, %r102;
$L__BB0_43:
	setp.eq.s32 	%p29, %r1008, 36;
	@%p29 bra 	$L__BB0_48;
$L__BB0_44:
	mov.u32 	%r107, %r1008;
	mov.u32 	%r105, %r1005;
	shl.b64 	%rd109, %rd203, 8;
	add.s32 	%r1008, %r107, 1;
	cvt.u64.u32 	%rd110, %r107;
	add.s64 	%rd111, %rd6, %rd110;
	ld.local.u8 	%rd56, [%rd111];
	or.b64  	%rd203, %rd109, %rd56;
	add.s32 	%r1005, %r105, 8;
	setp.lt.s32 	%p21, %r105, -3;
	@%p21 bra 	$L__BB0_43;
	min.s32 	%r933, %r1005, 9;
	sub.s32 	%r934, %r105, %r933;
	add.s32 	%r935, %r934, 12;
	mul.hi.u32 	%r936, %r935, -858993459;
	shr.u32 	%r110, %r936, 2;
	add.s32 	%r111, %r110, 1;
	and.b32  	%r112, %r111, 7;
	setp.lt.u32 	%p22, %r935, 35;
	@%p22 bra 	$L__BB0_35;
	and.b32  	%r113, %r111, 2147483640;
	mov.b32 	%r1011, 0;
$L__BB0_47:
	.pragma "nounroll";
	add.s32 	%r938, %r1005, -5;
	shr.u64 	%rd112, %rd203, %r938;
	and.b64  	%rd113, %rd112, 31;
	add.s64 	%rd115, %rd165, %rd113;
	ld.const.u8 	%rs75, [%rd115];
	cvt.s64.s32 	%rd116, %r1004;
	add.s64 	%rd117, %rd4, %rd116;
	st.local.u8 	[%rd117], %rs75;
	add.s32 	%r939, %r1005, -10;
	shr.u64 	%rd118, %rd203, %r939;
	and.b64  	%rd119, %rd118, 31;
	add.s64 	%rd120, %rd165, %rd119;
	ld.const.u8 	%rs76, [%rd120];
	st.local.u8 	[%rd117+1], %rs76;
	add.s32 	%r940, %r1005, -15;
	shr.u64 	%rd121, %rd203, %r940;
	and.b64  	%rd122, %rd121, 31;
	add.s64 	%rd123, %rd165, %rd122;
	ld.const.u8 	%rs77, [%rd123];
	st.local.u8 	[%rd117+2], %rs77;
	add.s32 	%r941, %r1005, -20;
	shr.u64 	%rd124, %rd203, %r941;
	and.b64  	%rd125, %rd124, 31;
	add.s64 	%rd126, %rd165, %rd125;
	ld.const.u8 	%rs78, [%rd126];
	st.local.u8 	[%rd117+3], %rs78;
	add.s32 	%r942, %r1005, -25;
	shr.u64 	%rd127, %rd203, %r942;
	and.b64  	%rd128, %rd127, 31;
	add.s64 	%rd129, %rd165, %rd128;
	ld.const.u8 	%rs79, [%rd129];
	st.local.u8 	[%rd117+4], %rs79;
	add.s32 	%r943, %r1005, -30;
	shr.u64 	%rd130, %rd203, %r943;
	and.b64  	%rd131, %rd130, 31;
	add.s64 	%rd132, %rd165, %rd131;
	ld.const.u8 	%rs80, [%rd132];
	st.local.u8 	[%rd117+5], %rs80;
	add.s32 	%r944, %r1005, -35;
	shr.u64 	%rd133, %rd203, %r944;
	and.b64  	%rd134, %rd133, 31;
	add.s64 	%rd135, %rd165, %rd134;
	ld.const.u8 	%rs81, [%rd135];
	st.local.u8 	[%rd117+6], %rs81;
	add.s32 	%r1005, %r1005, -40;
	shr.u64 	%rd136, %rd203, %r1005;
	and.b64  	%rd137, %rd136, 31;
	add.s64 	%rd138, %rd165, %rd137;
	ld.const.u8 	%rs82, [%rd138];
	add.s32 	%r1004, %r1004, 8;
	st.local.u8 	[%rd117+7], %rs82;
	add.s32 	%r1011, %r1011, 8;
	setp.eq.s32 	%p23, %r1011, %r113;
	@%p23 bra 	$L__BB0_35;
	bra.uni 	$L__BB0_47;
$L__BB0_48:
	setp.lt.s32 	%p30, %r1005, 1;
	@%p30 bra 	$L__BB0_50;
	sub.s32 	%r953, 5, %r1005;
	shl.b64 	%rd169, %rd56, %r953;
	and.b64  	%rd170, %rd169, 31;
	add.s64 	%rd172, %rd165, %rd170;
	ld.const.u8 	%rs90, [%rd172];
	add.s32 	%r120, %r1004, 1;
	cvt.s64.s32 	%rd173, %r1004;
	add.s64 	%rd174, %rd4, %rd173;
	st.local.u8 	[%rd174], %rs90;
	mov.u32 	%r1004, %r120;
$L__BB0_50:
	cvt.s64.s32 	%rd175, %r1004;
	add.s64 	%rd176, %rd4, %rd175;
	mov.b16 	%rs91, 0;
	st.local.u8 	[%rd176], %rs91;
	mov.b32 	%r1013, 0;
$L__BB0_51:
	mov.u32 	%r122, %r1013;
	cvt.u64.u32 	%rd177, %r122;
	add.s64 	%rd178, %rd4, %rd177;
	ld.local.u8 	%rs92, [%rd178];
	setp.ne.s16 	%p31, %rs92, 0;
	add.s32 	%r1013, %r122, 1;
	@%p31 bra 	$L__BB0_51;
	setp.lt.u32 	%p32, %r122, 5;
	@%p32 bra 	$L__BB0_63;
	mov.b32 	%r1014, 0;
	add.s32 	%r956, %r122, -5;
$L__BB0_54:
	mov.u32 	%r124, %r1014;
	cvt.u64.u32 	%rd179, %r124;
	add.s64 	%rd58, %rd4, %rd179;
	ld.local.u8 	%rs93, [%rd58];
	setp.ne.s16 	%p33, %rs93, 99;
	@%p33 bra 	$L__BB0_59;
	ld.local.u8 	%rs94, [%rd58+1];
	setp.ne.s16 	%p34, %rs94, 104;
	@%p34 bra 	$L__BB0_59;
	ld.local.u8 	%rs95, [%rd58+2];
	setp.ne.s16 	%p35, %rs95, 97;
	@%p35 bra 	$L__BB0_59;
	ld.local.u8 	%rs96, [%rd58+3];
	setp.ne.s16 	%p36, %rs96, 105;
	@%p36 bra 	$L__BB0_59;
	ld.local.u8 	%rs97, [%rd58+4];
	setp.eq.s16 	%p37, %rs97, 110;
	@%p37 bra 	$L__BB0_60;
$L__BB0_59:
	add.s32 	%r1014, %r124, 1;
	setp.eq.s32 	%p38, %r124, %r956;
	@%p38 bra 	$L__BB0_63;
	bra.uni 	$L__BB0_54;
$L__BB0_60:
	ld.param.u64 	%rd186, [_Z13findVanityCIDPKhiPhPi_param_3];
	cvta.to.global.u64 	%rd181, %rd186;
	mov.b32 	%r957, 1;
	st.global.u32 	[%rd181], %r957;
	mov.b64 	%rd204, 0;
$L__BB0_61:
	add.s64 	%rd182, %rd5, %rd204;
	ld.local.u8 	%rs98, [%rd182];
	add.s64 	%rd183, %rd2, %rd204;
	st.global.u8 	[%rd183], %rs98;
	add.s64 	%rd204, %rd204, 1;
	setp.lt.u64 	%p39, %rd204, %rd12;
	@%p39 bra 	$L__BB0_61;
	cvt.u64.u32 	%rd184, %r2;
	add.s64 	%rd185, %rd2, %rd184;
	mov.b16 	%rs99, 0;
	st.global.u8 	[%rd185+10], %rs99;
$L__BB0_63:
	ret;

}


// ===== COMPILED SASS (sm_100) =====

	.target	sm_100

	.elftype	@"ET_EXEC"


//--------------------- .note.nv.tkinfo           --------------------------
	.section	.note.nv.tkinfo,"",@"SHT_NOTE"
	.sectionflags	@"SHF_NOTE_NV_TKINFO"
	.tkinfo
        /*0018*/ 	.word	0x00000002
        /*0030*/ 	.string	""
        /*0030*/ 	.string	"ptxas"
        /*0030*/ 	.string	"Cuda compilation tools, release 13.0, V13.0.88"
        /*0030*/ 	.string	"Build cuda_13.0.r13.0/compiler.36424714_0"
        /*0030*/ 	.string	"-arch sm_100 -m 64 "



//--------------------- .note.nv.cuinfo           --------------------------
	.section	.note.nv.cuinfo,"",@"SHT_NOTE"
	.sectionflags	@"SHF_NOTE_NV_CUINFO"
        /*0018*/ 	.short	0x0002
        /*001a*/ 	.short	0x0064
        /*001c*/ 	.short	0x0082
	.zero		2


//--------------------- .nv.info                  --------------------------
	.section	.nv.info,"",@"SHT_CUDA_INFO"
	.align	4


	//----- nvinfo : EIATTR_REGCOUNT
	.align		4
        /*0000*/ 	.byte	0x04, 0x2f
        /*0002*/ 	.short	(.L_3 - .L_2)
	.align		4
.L_2:
        /*0004*/ 	.word	index@(_Z13findVanityCIDPKhiPhPi)
        /*0008*/ 	.word	0x00000020


	//----- nvinfo : EIATTR_FRAME_SIZE
	.align		4
.L_3:
        /*000c*/ 	.byte	0x04, 0x11
        /*000e*/ 	.short	(.L_5 - .L_4)
	.align		4
.L_4:
        /*0010*/ 	.word	index@(_Z13findVanityCIDPKhiPhPi)
        /*0014*/ 	.word	0x00000260


	//----- nvinfo : EIATTR_MIN_STACK_SIZE
	.align		4
.L_5:
        /*0018*/ 	.byte	0x04, 0x12
        /*001a*/ 	.short	(.L_7 - .L_6)
	.align		4
.L_6:
        /*001c*/ 	.word	index@(_Z13findVanityCIDPKhiPhPi)
        /*0020*/ 	.word	0x00000260
.L_7:


//--------------------- .nv.compat                --------------------------
	.section	.nv.compat,"",@"SHT_CUDA_COMPAT_INFO"
	.align	4
        /*0000*/ 	.byte	0x02, 0x09, 0x00, 0x00, 0x02, 0x02, 0x01, 0x00, 0x02, 0x05, 0x05, 0x00, 0x03, 0x07, 0x01, 0x01
        /*0010*/ 	.byte	0x02, 0x03, 0x00, 0x00, 0x02, 0x06, 0x01, 0x00, 0x04, 0x0b, 0x08, 0x00, 0x09, 0x00, 0x00, 0x00
        /*0020*/ 	.byte	0x00, 0x00, 0x00, 0x00


//--------------------- .nv.info._Z13findVanityCIDPKhiPhPi --------------------------
	.section	.nv.info._Z13findVanityCIDPKhiPhPi,"",@"SHT_CUDA_INFO"
	.sectionflags	@""
	.align	4


	//----- nvinfo : EIATTR_CUDA_API_VERSION
	.align		4
        /*0000*/ 	.byte	0x04, 0x37
        /*0002*/ 	.short	(.L_9 - .L_8)
.L_8:
        /*0004*/ 	.word	0x00000082


	//----- nvinfo : EIATTR_KPARAM_INFO
	.align		4
.L_9:
        /*0008*/ 	.byte	0x04, 0x17
        /*000a*/ 	.short	(.L_11 - .L_10)
.L_10:
        /*000c*/ 	.word	0x00000000
        /*0010*/ 	.short	0x0003
        /*0012*/ 	.short	0x0018
        /*0014*/ 	.byte	0x00, 0xf5, 0x21, 0x00


	//----- nvinfo : EIATTR_KPARAM_INFO
	.align		4
.L_11:
        /*0018*/ 	.byte	0x04, 0x17
        /*001a*/ 	.short	(.L_13 - .L_12)
.L_12:
        /*001c*/ 	.word	0x00000000
        /*0020*/ 	.short	0x0002
        /*0022*/ 	.short	0x0010
        /*0024*/ 	.byte	0x00, 0xf5, 0x21, 0x00


	//----- nvinfo : EIATTR_KPARAM_INFO
	.align		4
.L_13:
        /*0028*/ 	.byte	0x04, 0x17
        /*002a*/ 	.short	(.L_15 - .L_14)
.L_14:
        /*002c*/ 	.word	0x00000000
        /*0030*/ 	.short	0x0001
        /*0032*/ 	.short	0x0008
        /*0034*/ 	.byte	0x00, 0xf0, 0x11, 0x00


	//----- nvinfo : EIATTR_KPARAM_INFO
	.align		4
.L_15:
        /*0038*/ 	.byte	0x04, 0x17
        /*003a*/ 	.short	(.L_17 - .L_16)
.L_16:
        /*003c*/ 	.word	0x00000000
        /*0040*/ 	.short	0x0000
        /*0042*/ 	.short	0x0000
        /*0044*/ 	.byte	0x00, 0xf5, 0x21, 0x00


	//----- nvinfo : EIATTR_SPARSE_MMA_MASK
	.align		4
.L_17:
        /*0048*/ 	.byte	0x03, 0x50
        /*004a*/ 	.short	0x0000


	//----- nvinfo : EIATTR_MAXREG_COUNT
	.align		4
        /*004c*/ 	.byte	0x03, 0x1b
        /*004e*/ 	.short	0x00ff


	//----- nvinfo : EIATTR_MERCURY_ISA_VERSION
	.align		4
        /*0050*/ 	.byte	0x03, 0x5f
        /*0052*/ 	.short	0x0101


	//----- nvinfo : EIATTR_VRC_CTA_INIT_COUNT
	.align		4
        /*0054*/ 	.byte	0x02, 0x4a
	.zero		1
	.zero		1


	//----- nvinfo : EIATTR_EXIT_INSTR_OFFSETS
	.align		4
        /*0058*/ 	.byte	0x04, 0x1c
        /*005a*/ 	.short	(.L_19 - .L_18)


	//   ....[0]....
.L_18:
        /*005c*/ 	.word	0x00004130


	//   ....[1]....
        /*0060*/ 	.word	0x000042b0


	//   ....[2]....
        /*0064*/ 	.word	0x000047a0


	//----- nvinfo : EIATTR_CRS_STACK_SIZE
	.align		4
.L_19:
        /*0068*/ 	.byte	0x04, 0x1e
        /*006a*/ 	.short	(.L_21 - .L_20)
.L_20:
        /*006c*/ 	.word	0x00000000


	//----- nvinfo : EIATTR_CBANK_PARAM_SIZE
	.align		4
.L_21:
        /*0070*/ 	.byte	0x03, 0x19
        /*0072*/ 	.short	0x0020


	//----- nvinfo : EIATTR_PARAM_CBANK
	.align		4
        /*0074*/ 	.byte	0x04, 0x0a
        /*0076*/ 	.short	(.L_23 - .L_22)
	.align		4
.L_22:
        /*0078*/ 	.word	index@(.nv.constant0._Z13findVanityCIDPKhiPhPi)
        /*007c*/ 	.short	0x0380
        /*007e*/ 	.short	0x0020


	//----- nvinfo : EIATTR_SW_WAR
	.align		4
.L_23:
        /*0080*/ 	.byte	0x04, 0x36
        /*0082*/ 	.short	(.L_25 - .L_24)
.L_24:
        /*0084*/ 	.word	0x00000008
.L_25:


//--------------------- .nv.callgraph             --------------------------
	.section	.nv.callgraph,"",@"SHT_CUDA_CALLGRAPH"
	.align	4
	.sectionentsize	8
	.align		4
        /*0000*/ 	.word	0x00000000
	.align		4
        /*0004*/ 	.word	0xffffffff
	.align		4
        /*0008*/ 	.word	0x00000000
	.align		4
        /*000c*/ 	.word	0xfffffffe
	.align		4
        /*0010*/ 	.word	0x00000000
	.align		4
        /*0014*/ 	.word	0xfffffffd
	.align		4
        /*0018*/ 	.word	0x00000000
	.align		4
        /*001c*/ 	.word	0xfffffffc


//--------------------- .nv.constant3             --------------------------
	.section	.nv.constant3,"a",@progbits
	.align	4
.nv.constant3:
	.type		ALPHABET,@object
	.size		ALPHABET,(.L_0 - ALPHABET)
ALPHABET:
        /*0000*/ 	.byte	0x61, 0x62, 0x63, 0x64, 0x65, 0x66, 0x67, 0x68, 0x69, 0x6a, 0x6b, 0x6c, 0x6d, 0x6e, 0x6f, 0x70
        /*0010*/ 	.byte	0x71, 0x72, 0x73, 0x74, 0x75, 0x76, 0x77, 0x78, 0x79, 0x7a, 0x32, 0x33, 0x34, 0x35, 0x36, 0x37
        /*0020*/ 	.byte	0x00
.L_0:
	.zero		3
	.type		k,@object
	.size		k,(.L_1 - k)
k:
        /*0024*/ 	.byte	0x98, 0x2f, 0x8a, 0x42, 0x91, 0x44, 0x37, 0x71, 0xcf, 0xfb, 0xc0, 0xb5, 0xa5, 0xdb, 0xb5, 0xe9
        /* <DEDUP_REMOVED lines=15> */
.L_1:


//--------------------- .text._Z13findVanityCIDPKhiPhPi --------------------------
	.section	.text._Z13findVanityCIDPKhiPhPi,"ax",@progbits
	.align	128
        .global         _Z13findVanityCIDPKhiPhPi
        .type           _Z13findVanityCIDPKhiPhPi,@function
        .size           _Z13findVanityCIDPKhiPhPi,(.L_x_43 - _Z13findVanityCIDPKhiPhPi)
        .other          _Z13findVanityCIDPKhiPhPi,@"STO_CUDA_ENTRY STV_DEFAULT"
_Z13findVanityCIDPKhiPhPi:
.text._Z13findVanityCIDPKhiPhPi:
[----:B------:R-:W0:Y:S01]  /*0000*/  LDC R1, c[0x0][0x37c] ;  /* 0x0000df00ff017b82 */ /* 0x000e220000000800 */
[----:B------:R-:W1:Y:S01]  /*0010*/  LDCU UR5, c[0x0][0x388] ;  /* 0x00007100ff0577ac */ /* 0x000e620008000800 */
[----:B------:R-:W2:Y:S06]  /*0020*/  S2R R3, SR_TID.X ;  /* 0x0000000000037919 */ /* 0x000eac0000002100 */
[----:B------:R-:W2:Y:S01]  /*0030*/  S2UR UR4, SR_CTAID.X ;  /* 0x00000000000479c3 */ /* 0x000ea20000002500 */
[----:B0-----:R-:W-:Y:S01]  /*0040*/  VIADD R1, R1, 0xfffffda0 ;  /* 0xfffffda001017836 */ /* 0x001fe20000000000 */
[----:B------:R-:W-:Y:S01]  /*0050*/  BSSY.RECONVERGENT B0, `(.L_x_0) ;  /* 0x0000055000007945 */ /* 0x000fe20003800200 */
[----:B------:R-:W0:Y:S02]  /*0060*/  LDCU.64 UR16, c[0x0][0x358] ;  /* 0x00006b00ff1077ac */ /* 0x000e240008000a00 */
[----:B------:R-:W-:-:S03]  /*0070*/  VIADD R12, R1, 0x200 ;  /* 0x00000200010c7836 */ /* 0x000fc60000000000 */
[----:B------:R-:W2:Y:S01]  /*0080*/  LDC R0, c[0x0][0x360] ;  /* 0x0000d800ff007b82 */ /* 0x000ea20000000800 */
[----:B------:R-:W-:Y:S01]  /*0090*/  IMAD.MOV.U32 R19, RZ, RZ, R12 ;  /* 0x000000ffff137224 */ /* 0x000fe200078e000c */
[----:B-1----:R-:W1:Y:S01]  /*00a0*/  I2F.U32.RP R6, UR5 ;  /* 0x0000000500067d06 */ /* 0x002e620008209000 */
[----:B------:R-:W-:Y:S02]  /*00b0*/  ISETP.NE.U32.AND P0, PT, RZ, UR5, PT ;  /* 0x00000005ff007c0c */ /* 0x000fe4000bf05070 */
[----:B------:R-:W-:-:S05]  /*00c0*/  LOP3.LUT R14, RZ, UR5, RZ, 0x33, !PT ;  /* 0x00000005ff0e7c12 */ /* 0x000fca000f8e33ff */
[----:B-1----:R-:W1:Y:S01]  /*00d0*/  MUFU.RCP R6, R6 ;  /* 0x0000000600067308 */ /* 0x002e620000001000 */
[----:B--2---:R-:W-:-:S04]  /*00e0*/  IMAD R0, R0, UR4, R3 ;  /* 0x0000000400007c24 */ /* 0x004fc8000f8e0203 */
[----:B------:R-:W-:-:S05]  /*00f0*/  IMAD.HI.U32 R2, R0, 0x51eb851f, RZ ;  /* 0x51eb851f00027827 */ /* 0x000fca00078e00ff */
[----:B------:R-:W-:Y:S02]  /*0100*/  SHF.R.U32.HI R7, RZ, 0x4, R2 ;  /* 0x00000004ff077819 */ /* 0x000fe40000011602 */
[----:B------:R-:W2:Y:S03]  /*0110*/  LDC.64 R2, c[0x0][0x380] ;  /* 0x0000e000ff027b82 */ /* 0x000ea60000000a00 */
[----:B------:R-:W-:Y:S02]  /*0120*/  IMAD R26, R7, -0x32, R0 ;  /* 0xffffffce071a7824 */ /* 0x000fe400078e0200 */
[----:B-1----:R-:W-:Y:S02]  /*0130*/  VIADD R4, R6, 0xffffffe ;  /* 0x0ffffffe06047836 */ /* 0x002fe40000000000 */
[----:B------:R-:W-:Y:S02]  /*0140*/  VIADD R25, R26, 0xa ;  /* 0x0000000a1a197836 */ /* 0x000fe40000000000 */
[----:B------:R1:W3:Y:S03]  /*0150*/  F2I.FTZ.U32.TRUNC.NTZ R5, R4 ;  /* 0x0000000400057305 */ /* 0x0002e6000021f000 */
[----:B------:R-:W-:-:S02]  /*0160*/  LOP3.LUT R13, R25, 0x7c, RZ, 0xc0, !PT ;  /* 0x0000007c190d7812 */ /* 0x000fc400078ec0ff */
[----:B------:R-:W-:Y:S02]  /*0170*/  LOP3.LUT R18, R25, 0x3, RZ, 0xc0, !PT ;  /* 0x0000000319127812 */ /* 0x000fe400078ec0ff */
[----:B------:R-:W-:Y:S01]  /*0180*/  SHF.R.U32.HI R16, RZ, 0x2, R25 ;  /* 0x00000002ff107819 */ /* 0x000fe20000011619 */
[----:B------:R-:W-:Y:S02]  /*0190*/  IMAD.MOV R20, RZ, RZ, -R13 ;  /* 0x000000ffff147224 */ /* 0x000fe400078e0a0d */
[----:B-1----:R-:W-:Y:S02]  /*01a0*/  IMAD.MOV.U32 R4, RZ, RZ, RZ ;  /* 0x000000ffff047224 */ /* 0x002fe400078e00ff */
[----:B---3--:R-:W-:-:S04]  /*01b0*/  IMAD.MOV R15, RZ, RZ, -R5 ;  /* 0x000000ffff0f7224 */ /* 0x008fc800078e0a05 */
[----:B------:R-:W-:-:S04]  /*01c0*/  IMAD R15, R15, UR5, RZ ;  /* 0x000000050f0f7c24 */ /* 0x000fc8000f8e02ff */
[----:B0-----:R-:W-:-:S07]  /*01d0*/  IMAD.HI.U32 R15, R5, R15, R4 ;  /* 0x0000000f050f7227 */ /* 0x001fce00078e0004 */
.L_x_1:
[----:B------:R-:W-:Y:S02]  /*01e0*/  IMAD.MOV.U32 R17, RZ, RZ, 0x19660d ;  /* 0x0019660dff117424 */ /* 0x000fe400078e00ff */
[----:B------:R-:W-:Y:S02]  /*01f0*/  IMAD.MOV.U32 R5, RZ, RZ, 0x17385ca9 ;  /* 0x17385ca9ff057424 */ /* 0x000fe400078e00ff */
[C---:B------:R-:W-:Y:S02]  /*0200*/  IMAD R4, R0.reuse, R17, 0x3c6ef35f ;  /* 0x3c6ef35f00047424 */ /* 0x040fe400078e0211 */
[----:B------:R-:W-:Y:S02]  /*0210*/  IMAD.MOV.U32 R7, RZ, RZ, -0x50b6f56b ;  /* 0xaf490a95ff077424 */ /* 0x000fe400078e00ff */
[----:B------:R-:W-:Y:S02]  /*0220*/  IMAD.MOV.U32 R9, RZ, RZ, 0x979e791 ;  /* 0x0979e791ff097424 */ /* 0x000fe400078e00ff */
[----:B------:R-:W-:-:S02]  /*0230*/  IMAD R6, R0, R5, 0x47502932 ;  /* 0x4750293200067424 */ /* 0x000fc400078e0205 */
[----:B------:R-:W-:-:S04]  /*0240*/  IMAD.HI.U32 R5, R15, R4, RZ ;  /* 0x000000040f057227 */ /* 0x000fc800078e00ff */
[C---:B------:R-:W-:Y:S02]  /*0250*/  IMAD R8, R0.reuse, R7, -0x2e330917 ;  /* 0xd1ccf6e900087424 */ /* 0x040fe400078e0207 */
[----:B------:R-:W-:Y:S02]  /*0260*/  IMAD R0, R0, R9, -0x5506accc ;  /* 0xaaf9533400007424 */ /* 0x000fe400078e0209 */
[----:B------:R-:W-:-:S04]  /*0270*/  IMAD.HI.U32 R7, R15, R6, RZ ;  /* 0x000000060f077227 */ /* 0x000fc800078e00ff */
[----:B------:R-:W-:Y:S02]  /*0280*/  IMAD.MOV R5, RZ, RZ, -R5 ;  /* 0x000000ffff057224 */ /* 0x000fe400078e0a05 */
[----:B------:R-:W-:-:S04]  /*0290*/  IMAD.HI.U32 R9, R15, R8, RZ ;  /* 0x000000080f097227 */ /* 0x000fc800078e00ff */
[----:B------:R-:W-:-:S04]  /*02a0*/  IMAD.HI.U32 R10, R15, R0, RZ ;  /* 0x000000000f0a7227 */ /* 0x000fc800078e00ff */
[----:B------:R-:W-:Y:S02]  /*02b0*/  IMAD.MOV R7, RZ, RZ, -R7 ;  /* 0x000000ffff077224 */ /* 0x000fe400078e0a07 */
[----:B------:R-:W-:Y:S02]  /*02c0*/  IMAD R5, R5, UR5, R4 ;  /* 0x0000000505057c24 */ /* 0x000fe4000f8e0204 */
[----:B------:R-:W-:Y:S02]  /*02d0*/  IMAD.MOV R9, RZ, RZ, -R9 ;  /* 0x000000ffff097224 */ /* 0x000fe400078e0a09 */
[----:B------:R-:W-:Y:S01]  /*02e0*/  IMAD.MOV R11, RZ, RZ, -R10 ;  /* 0x000000ffff0b7224 */ /* 0x000fe200078e0a0a */
[----:B------:R-:W-:Y:S01]  /*02f0*/  ISETP.GE.U32.AND P2, PT, R5, UR5, PT ;  /* 0x0000000505007c0c */ /* 0x000fe2000bf46070 */
[----:B------:R-:W-:Y:S02]  /*0300*/  IMAD R7, R7, UR5, R6 ;  /* 0x0000000507077c24 */ /* 0x000fe4000f8e0206 */
[----:B------:R-:W-:-:S02]  /*0310*/  IMAD R9, R9, UR5, R8 ;  /* 0x0000000509097c24 */ /* 0x000fc4000f8e0208 */
[----:B------:R-:W-:Y:S01]  /*0320*/  IMAD R11, R11, UR5, R0 ;  /* 0x000000050b0b7c24 */ /* 0x000fe2000f8e0200 */
[----:B------:R-:W-:Y:S02]  /*0330*/  ISETP.GE.U32.AND P3, PT, R7, UR5, PT ;  /* 0x0000000507007c0c */ /* 0x000fe4000bf66070 */
[----:B------:R-:W-:Y:S02]  /*0340*/  ISETP.GE.U32.AND P4, PT, R9, UR5, PT ;  /* 0x0000000509007c0c */ /* 0x000fe4000bf86070 */
[----:B------:R-:W-:-:S03]  /*0350*/  ISETP.GE.U32.AND P1, PT, R11, UR5, PT ;  /* 0x000000050b007c0c */ /* 0x000fc6000bf26070 */
[----:B------:R-:W-:-:S06]  /*0360*/  @P2 VIADD R5, R5, -UR5 ;  /* 0x8000000505052c36 */ /* 0x000fcc0008000000 */
[----:B------:R-:W-:Y:S01]  /*0370*/  @P3 VIADD R7, R7, -UR5 ;  /* 0x8000000507073c36 */ /* 0x000fe20008000000 */
[----:B------:R-:W-:Y:S01]  /*0380*/  ISETP.GE.U32.AND P3, PT, R5, UR5, PT ;  /* 0x0000000505007c0c */ /* 0x000fe2000bf66070 */
[----:B------:R-:W-:Y:S02]  /*0390*/  @P4 VIADD R9, R9, -UR5 ;  /* 0x8000000509094c36 */ /* 0x000fe40008000000 */
[----:B------:R-:W-:Y:S01]  /*03a0*/  @P1 VIADD R11, R11, -UR5 ;  /* 0x800000050b0b1c36 */ /* 0x000fe20008000000 */
[----:B------:R-:W-:Y:S02]  /*03b0*/  ISETP.GE.U32.AND P2, PT, R7, UR5, PT ;  /* 0x0000000507007c0c */ /* 0x000fe4000bf46070 */
[----:B------:R-:W-:Y:S02]  /*03c0*/  ISETP.GE.U32.AND P1, PT, R9, UR5, PT ;  /* 0x0000000509007c0c */ /* 0x000fe4000bf26070 */
[----:B------:R-:W-:-:S05]  /*03d0*/  ISETP.GE.U32.AND P4, PT, R11, UR5, PT ;  /* 0x000000050b007c0c */ /* 0x000fca000bf86070 */
[----:B------:R-:W-:-:S04]  /*03e0*/  @P3 VIADD R5, R5, -UR5 ;  /* 0x8000000505053c36 */ /* 0x000fc80008000000 */
[----:B------:R-:W-:Y:S01]  /*03f0*/  @P2 VIADD R7, R7, -UR5 ;  /* 0x8000000507072c36 */ /* 0x000fe20008000000 */
[C---:B------:R-:W-:Y:S01]  /*0400*/  SEL R5, R14.reuse, R5, !P0 ;  /* 0x000000050e057207 */ /* 0x040fe20004000000 */
[----:B------:R-:W-:Y:S02]  /*0410*/  @P1 VIADD R9, R9, -UR5 ;  /* 0x8000000509091c36 */ /* 0x000fe40008000000 */
[----:B------:R-:W-:Y:S01]  /*0420*/  @P4 VIADD R11, R11, -UR5 ;  /* 0x800000050b0b4c36 */ /* 0x000fe20008000000 */
[----:B--2---:R-:W-:Y:S02]  /*0430*/  IADD3 R4, P1, PT, R5, R2, RZ ;  /* 0x0000000205047210 */ /* 0x004fe40007f3e0ff */
[C---:B------:R-:W-:Y:S02]  /*0440*/  SEL R9, R14.reuse, R9, !P0 ;  /* 0x000000090e097207 */ /* 0x040fe40004000000 */
[C---:B------:R-:W-:Y:S01]  /*0450*/  SEL R7, R14.reuse, R7, !P0 ;  /* 0x000000070e077207 */ /* 0x040fe20004000000 */
[----:B------:R-:W-:Y:S01]  /*0460*/  IMAD.X R5, RZ, RZ, R3, P1 ;  /* 0x000000ffff057224 */ /* 0x000fe200008e0603 */
[----:B------:R-:W-:-:S02]  /*0470*/  SEL R11, R14, R11, !P0 ;  /* 0x0000000b0e0b7207 */ /* 0x000fc40004000000 */
[-C--:B------:R-:W-:Y:S02]  /*0480*/  IADD3 R8, P3, PT, R9, R2.reuse, RZ ;  /* 0x0000000209087210 */ /* 0x080fe40007f7e0ff */
[-C--:B------:R-:W-:Y:S01]  /*0490*/  IADD3 R6, P2, PT, R7, R2.reuse, RZ ;  /* 0x0000000207067210 */ /* 0x080fe20007f5e0ff */
[----:B------:R-:W2:Y:S01]  /*04a0*/  LDG.E.U8 R5, desc[UR16][R4.64] ;  /* 0x0000001004057981 */ /* 0x000ea2000c1e1100 */
[----:B------:R-:W-:Y:S01]  /*04b0*/  IADD3 R10, P1, PT, R11, R2, RZ ;  /* 0x000000020b0a7210 */ /* 0x000fe20007f3e0ff */
[--C-:B------:R-:W-:Y:S02]  /*04c0*/  IMAD.X R9, RZ, RZ, R3.reuse, P3 ;  /* 0x000000ffff097224 */ /* 0x100fe400018e0603 */
[--C-:B------:R-:W-:Y:S02]  /*04d0*/  IMAD.X R7, RZ, RZ, R3.reuse, P2 ;  /* 0x000000ffff077224 */ /* 0x100fe400010e0603 */
[----:B------:R-:W-:Y:S02]  /*04e0*/  IMAD.X R11, RZ, RZ, R3, P1 ;  /* 0x000000ffff0b7224 */ /* 0x000fe400008e0603 */
[----:B------:R-:W3:Y:S04]  /*04f0*/  LDG.E.U8 R9, desc[UR16][R8.64] ;  /* 0x0000001008097981 */ /* 0x000ee8000c1e1100 */
[----:B------:R-:W2:Y:S04]  /*0500*/  LDG.E.U8 R6, desc[UR16][R6.64] ;  /* 0x0000001006067981 */ /* 0x000ea8000c1e1100 */
[----:B------:R-:W3:Y:S01]  /*0510*/  LDG.E.U8 R10, desc[UR16][R10.64] ;  /* 0x000000100a0a7981 */ /* 0x000ee2000c1e1100 */
[----:B------:R-:W-:-:S05]  /*0520*/  VIADD R20, R20, 0x4 ;  /* 0x0000000414147836 */ /* 0x000fca0000000000 */
[----:B------:R-:W-:Y:S02]  /*0530*/  ISETP.NE.AND P1, PT, R20, RZ, PT ;  /* 0x000000ff1400720c */ /* 0x000fe40003f25270 */
[----:B--2---:R-:W-:Y:S02]  /*0540*/  PRMT R22, R5, 0x3340, R6 ;  /* 0x0000334005167816 */ /* 0x004fe40000000006 */
[----:B---3--:R-:W-:-:S04]  /*0550*/  PRMT R21, R9, 0x3340, R10 ;  /* 0x0000334009157816 */ /* 0x008fc8000000000a */
[----:B------:R-:W-:-:S05]  /*0560*/  PRMT R22, R22, 0x5410, R21 ;  /* 0x0000541016167816 */ /* 0x000fca0000000015 */
[----:B------:R0:W-:Y:S02]  /*0570*/  STL [R19], R22 ;  /* 0x0000001613007387 */ /* 0x0001e40000100800 */
[----:B0-----:R-:W-:Y:S01]  /*0580*/  VIADD R19, R19, 0x4 ;  /* 0x0000000413137836 */ /* 0x001fe20000000000 */
[----:B------:R-:W-:Y:S06]  /*0590*/  @P1 BRA `(.L_x_1) ;  /* 0xfffffffc00101947 */ /* 0x000fec000383ffff */
[----:B------:R-:W-:Y:S05]  /*05a0*/  BSYNC.RECONVERGENT B0 ;  /* 0x0000000000007941 */ /* 0x000fea0003800200 */
.L_x_0:
[----:B------:R-:W-:Y:S01]  /*05b0*/  ISETP.NE.AND P1, PT, R18, RZ, PT ;  /* 0x000000ff1200720c */ /* 0x000fe20003f25270 */
[----:B------:R-:W-:Y:S01]  /*05c0*/  BSSY.RECONVERGENT B0, `(.L_x_2) ;  /* 0x0000017000007945 */ /* 0x000fe20003800200 */
[----:B------:R-:W-:-:S11]  /*05d0*/  LOP3.LUT R4, R16, 0x1f, RZ, 0xc0, !PT ;  /* 0x0000001f10047812 */ /* 0x000fd600078ec0ff */
[----:B------:R-:W-:Y:S05]  /*05e0*/  @!P1 BRA `(.L_x_3) ;  /* 0x0000000000509947 */ /* 0x000fea0003800000 */
[----:B------:R-:W-:Y:S01]  /*05f0*/  LOP3.LUT R5, R16, 0x1f, RZ, 0xc0, !PT ;  /* 0x0000001f10057812 */ /* 0x000fe200078ec0ff */
[----:B------:R-:W-:-:S04]  /*0600*/  IMAD.MOV R8, RZ, RZ, -R18 ;  /* 0x000000ffff087224 */ /* 0x000fc800078e0a12 */
[----:B------:R-:W-:-:S07]  /*0610*/  IMAD R5, R5, 0x4, R12 ;  /* 0x0000000405057824 */ /* 0x000fce00078e020c */
.L_x_4:
[----:B------:R-:W-:-:S04]  /*0620*/  IMAD R0, R0, R17, 0x3c6ef35f ;  /* 0x3c6ef35f00007424 */ /* 0x000fc800078e0211 */
[----:B------:R-:W-:-:S04]  /*0630*/  IMAD.HI.U32 R6, R15, R0, RZ ;  /* 0x000000000f067227 */ /* 0x000fc800078e00ff */
[----:B------:R-:W-:-:S04]  /*0640*/  IMAD.MOV R7, RZ, RZ, -R6 ;  /* 0x000000ffff077224 */ /* 0x000fc800078e0a06 */
[----:B------:R-:W-:-:S05]  /*0650*/  IMAD R7, R7, UR5, R0 ;  /* 0x0000000507077c24 */ /* 0x000fca000f8e0200 */
[----:B------:R-:W-:-:S13]  /*0660*/  ISETP.GE.U32.AND P1, PT, R7, UR5, PT ;  /* 0x0000000507007c0c */ /* 0x000fda000bf26070 */
[----:B------:R-:W-:-:S05]  /*0670*/  @P1 VIADD R7, R7, -UR5 ;  /* 0x8000000507071c36 */ /* 0x000fca0008000000 */
[----:B------:R-:W-:-:S13]  /*0680*/  ISETP.GE.U32.AND P1, PT, R7, UR5, PT ;  /* 0x0000000507007c0c */ /* 0x000fda000bf26070 */
[----:B------:R-:W-:-:S05]  /*0690*/  @P1 VIADD R7, R7, -UR5 ;  /* 0x8000000507071c36 */ /* 0x000fca0008000000 */
[----:B------:R-:W-:-:S04]  /*06a0*/  SEL R7, R14, R7, !P0 ;  /* 0x000000070e077207 */ /* 0x000fc80004000000 */
[----:B------:R-:W-:-:S05]  /*06b0*/  IADD3 R6, P1, PT, R7, R2, RZ ;  /* 0x0000000207067210 */ /* 0x000fca0007f3e0ff */
[----:B------:R-:W-:-:S05]  /*06c0*/  IMAD.X R7, RZ, RZ, R3, P1 ;  /* 0x000000ffff077224 */ /* 0x000fca00008e0603 */
[----:B------:R-:W2:Y:S01]  /*06d0*/  LDG.E.U8 R6, desc[UR16][R6.64] ;  /* 0x0000001006067981 */ /* 0x000ea2000c1e1100 */
[----:B------:R-:W-:-:S05]  /*06e0*/  VIADD R8, R8, 0x1 ;  /* 0x0000000108087836 */ /* 0x000fca0000000000 */
[----:B------:R-:W-:Y:S01]  /*06f0*/  ISETP.NE.AND P1, PT, R8, RZ, PT ;  /* 0x000000ff0800720c */ /* 0x000fe20003f25270 */
[----:B--2---:R0:W-:Y:S02]  /*0700*/  STL.U8 [R5], R6 ;  /* 0x0000000605007387 */ /* 0x0041e40000100000 */
[----:B0-----:R-:W-:-:S10]  /*0710*/  VIADD R5, R5, 0x1 ;  /* 0x0000000105057836 */ /* 0x001fd40000000000 */
[----:B------:R-:W-:Y:S05]  /*0720*/  @P1 BRA `(.L_x_4) ;  /* 0xfffffffc00bc1947 */ /* 0x000fea000383ffff */
.L_x_3:
[----:B------:R-:W-:Y:S05]  /*0730*/  BSYNC.RECONVERGENT B0 ;  /* 0x0000000000007941 */ /* 0x000fea0003800200 */
.L_x_2:
[----:B------:R-:W-:Y:S01]  /*0740*/  VIADD R0, R25, 0x8 ;  /* 0x0000000819007836 */ /* 0x000fe20000000000 */
[----:B------:R-:W-:Y:S01]  /*0750*/  BSSY.RECONVERGENT B0, `(.L_x_5) ;  /* 0x0000011000007945 */ /* 0x000fe20003800200 */
[----:B------:R-:W-:Y:S02]  /*0760*/  IMAD.MOV.U32 R10, RZ, RZ, RZ ;  /* 0x000000ffff0a7224 */ /* 0x000fe400078e00ff */
[----:B------:R-:W-:Y:S01]  /*0770*/  IMAD.MOV.U32 R2, RZ, RZ, RZ ;  /* 0x000000ffff027224 */ /* 0x000fe200078e00ff */
[----:B------:R-:W-:Y:S01]  /*0780*/  LOP3.LUT R0, R0, 0xc0, RZ, 0xc0, !PT ;  /* 0x000000c000007812 */ /* 0x000fe200078ec0ff */
[----:B------:R-:W-:Y:S02]  /*0790*/  IMAD.MOV.U32 R9, RZ, RZ, RZ ;  /* 0x000000ffff097224 */ /* 0x000fe400078e00ff */
[----:B------:R-:W-:Y:S02]  /*07a0*/  VIADD R3, R1, 0x100 ;  /* 0x0000010001037836 */ /* 0x000fe40000000000 */
[----:B------:R-:W-:-:S07]  /*07b0*/  IMAD.WIDE.U32 R4, R4, 0x4, RZ ;  /* 0x0000000404047825 */ /* 0x000fce00078e00ff */
.L_x_6:
[----:B0-----:R-:W-:-:S05]  /*07c0*/  IMAD.IADD R7, R1, 0x1, R2 ;  /* 0x0000000101077824 */ /* 0x001fca00078e0202 */
[----:B------:R-:W2:Y:S01]  /*07d0*/  LDL R6, [R7+0x200] ;  /* 0x0002000007067983 */ /* 0x000ea20000100800 */
[----:B------:R-:W-:-:S04]  /*07e0*/  IADD3 R2, P0, PT, R2, 0x4, RZ ;  /* 0x0000000402027810 */ /* 0x000fc80007f1e0ff */
[----:B------:R-:W-:Y:S01]  /*07f0*/  IADD3 R8, P1, PT, -R4, R2, RZ ;  /* 0x0000000204087210 */ /* 0x000fe20007f3e1ff */
[----:B------:R-:W-:-:S03]  /*0800*/  IMAD.X R9, RZ, RZ, R9, P0 ;  /* 0x000000ffff097224 */ /* 0x000fc600000e0609 */
[----:B------:R-:W-:Y:S01]  /*0810*/  ISETP.NE.U32.AND P0, PT, R8, RZ, PT ;  /* 0x000000ff0800720c */ /* 0x000fe20003f05070 */
[----:B------:R-:W-:-:S05]  /*0820*/  IMAD.X R8, R9, 0x1, ~R5, P1 ;  /* 0x0000000109087824 */ /* 0x000fca00008e0e05 */
[----:B------:R-:W-:Y:S01]  /*0830*/  ISETP.NE.AND.EX P0, PT, R8, RZ, PT, P0 ;  /* 0x000000ff0800720c */ /* 0x000fe20003f05300 */
[----:B--2---:R0:W-:-:S12]  /*0840*/  STL [R7+0x100], R6 ;  /* 0x0001000607007387 */ /* 0x0041d80000100800 */
[----:B------:R-:W-:Y:S05]  /*0850*/  @P0 BRA `(.L_x_6) ;  /* 0xfffffffc00d80947 */ /* 0x000fea000383ffff */
[----:B------:R-:W-:Y:S05]  /*0860*/  BSYNC.RECONVERGENT B0 ;  /* 0x0000000000007941 */ /* 0x000fea0003800200 */
.L_x_5:
[----:B------:R-:W-:Y:S01]  /*0870*/  ISETP.NE.U32.AND P0, PT, R18, RZ, PT ;  /* 0x000000ff1200720c */ /* 0x000fe20003f05070 */
[----:B------:R-:W-:Y:S01]  /*0880*/  BSSY.RECONVERGENT B0, `(.L_x_7) ;  /* 0x0000010000007945 */ /* 0x000fe20003800200 */
[----:B0-----:R-:W-:Y:S02]  /*0890*/  IMAD.MOV.U32 R6, RZ, RZ, 0x80 ;  /* 0x00000080ff067424 */ /* 0x001fe400078e00ff */
[----:B------:R-:W-:Y:S01]  /*08a0*/  ISETP.NE.AND.EX P0, PT, R10, RZ, PT, P0 ;  /* 0x000000ff0a00720c */ /* 0x000fe20003f05300 */
[----:B------:R-:W-:-:S12]  /*08b0*/  IMAD.IADD R4, R1, 0x1, R26 ;  /* 0x0000000101047824 */ /* 0x000fd800078e021a */
[----:B------:R-:W-:Y:S05]  /*08c0*/  @!P0 BRA `(.L_x_8) ;  /* 0x00000000002c8947 */ /* 0x000fea0003800000 */
[C---:B------:R-:W-:Y:S02]  /*08d0*/  IMAD.IADD R12, R13.reuse, 0x1, R12 ;  /* 0x000000010d0c7824 */ /* 0x040fe400078e020c */
[----:B------:R-:W-:-:S07]  /*08e0*/  IMAD.IADD R13, R13, 0x1, R3 ;  /* 0x000000010d0d7824 */ /* 0x000fce00078e0203 */
.L_x_9:
[----:B------:R0:W2:Y:S01]  /*08f0*/  LDL.U8 R2, [R12] ;  /* 0x000000000c027983 */ /* 0x0000a20000100000 */
[----:B------:R-:W-:-:S04]  /*0900*/  IADD3 R18, P0, PT, R18, -0x1, RZ ;  /* 0xffffffff12127810 */ /* 0x000fc80007f1e0ff */
[----:B------:R-:W-:Y:S02]  /*0910*/  IADD3.X R10, PT, PT, R10, -0x1, RZ, P0, !PT ;  /* 0xffffffff0a0a7810 */ /* 0x000fe400007fe4ff */
[----:B------:R-:W-:Y:S01]  /*0920*/  ISETP.NE.U32.AND P0, PT, R18, RZ, PT ;  /* 0x000000ff1200720c */ /* 0x000fe20003f05070 */
[----:B0-----:R-:W-:-:S03]  /*0930*/  VIADD R12, R12, 0x1 ;  /* 0x000000010c0c7836 */ /* 0x001fc60000000000 */
[----:B------:R-:W-:Y:S01]  /*0940*/  ISETP.NE.AND.EX P0, PT, R10, RZ, PT, P0 ;  /* 0x000000ff0a00720c */ /* 0x000fe20003f05300 */
[----:B--2---:R0:W-:Y:S02]  /*0950*/  STL.U8 [R13], R2 ;  /* 0x000000020d007387 */ /* 0x0041e40000100000 */
[----:B0-----:R-:W-:-:S10]  /*0960*/  VIADD R13, R13, 0x1 ;  /* 0x000000010d0d7836 */ /* 0x001fd40000000000 */
[----:B------:R-:W-:Y:S05]  /*0970*/  @P0 BRA `(.L_x_9) ;  /* 0xfffffffc00dc0947 */ /* 0x000fea000383ffff */
.L_x_8:
[----:B------:R-:W-:Y:S05]  /*0980*/  BSYNC.RECONVERGENT B0 ;  /* 0x0000000000007941 */ /* 0x000fea0003800200 */
.L_x_7:
[----:B------:R-:W-:Y:S01]  /*0990*/  IADD3 R5, P1, PT, R25, 0x1, RZ ;  /* 0x0000000119057810 */ /* 0x000fe20007f3e0ff */
[----:B------:R0:W-:Y:S01]  /*09a0*/  STL.U8 [R4+0x10a], R6 ;  /* 0x00010a0604007387 */ /* 0x0001e20000100000 */
[----:B------:R-:W-:Y:S01]  /*09b0*/  IADD3 R2, P2, PT, R0, 0x38, RZ ;  /* 0x0000003800027810 */ /* 0x000fe20007f5e0ff */
[----:B------:R-:W-:Y:S02]  /*09c0*/  BSSY.RECONVERGENT B0, `(.L_x_10) ;  /* 0x000005b000007945 */ /* 0x000fe40003800200 */
[----:B------:R-:W-:Y:S01]  /*09d0*/  IMAD.X R7, RZ, RZ, RZ, P1 ;  /* 0x000000ffff077224 */ /* 0x000fe200008e06ff */
[----:B------:R-:W-:Y:S01]  /*09e0*/  ISETP.GE.U32.AND P0, PT, R5, R2, PT ;  /* 0x000000020500720c */ /* 0x000fe20003f06070 */
[----:B------:R-:W-:-:S05]  /*09f0*/  IMAD.X R2, RZ, RZ, RZ, P2 ;  /* 0x000000ffff027224 */ /* 0x000fca00010e06ff */
[----:B------:R-:W-:-:S13]  /*0a00*/  ISETP.GE.U32.AND.EX P0, PT, R7, R2, PT, P0 ;  /* 0x000000020700720c */ /* 0x000fda0003f06100 */
[----:B0-----:R-:W-:Y:S05]  /*0a10*/  @P0 BRA `(.L_x_11) ;  /* 0x0000000400540947 */ /* 0x001fea0003800000 */
[----:B------:R-:W-:Y:S01]  /*0a20*/  IADD3 R7, P0, PT, -R25, R0, RZ ;  /* 0x0000000019077210 */ /* 0x000fe20007f1e1ff */
[----:B------:R-:W-:Y:S03]  /*0a30*/  BSSY.RECONVERGENT B1, `(.L_x_12) ;  /* 0x0000027000017945 */ /* 0x000fe60003800200 */
[----:B------:R-:W-:Y:S01]  /*0a40*/  IADD3 R2, P1, PT, R7, 0x36, RZ ;  /* 0x0000003607027810 */ /* 0x000fe20007f3e0ff */
[----:B------:R-:W-:-:S03]  /*0a50*/  IMAD.X R6, RZ, RZ, -0x1, P0 ;  /* 0xffffffffff067424 */ /* 0x000fc600000e06ff */
[----:B------:R-:W-:Y:S01]  /*0a60*/  ISETP.GE.U32.AND P0, PT, R2, 0xf, PT ;  /* 0x0000000f0200780c */ /* 0x000fe20003f06070 */
[----:B------:R-:W-:Y:S01]  /*0a70*/  IMAD.X R2, RZ, RZ, R6, P1 ;  /* 0x000000ffff027224 */ /* 0x000fe200008e0606 */
[----:B------:R-:W-:-:S04]  /*0a80*/  IADD3 R7, P1, PT, R7, 0x37, RZ ;  /* 0x0000003707077810 */ /* 0x000fc80007f3e0ff */
[----:B------:R-:W-:Y:S01]  /*0a90*/  ISETP.GE.U32.AND.EX P0, PT, R2, RZ, PT, P0 ;  /* 0x000000ff0200720c */ /* 0x000fe20003f06100 */
[----:B------:R-:W-:Y:S01]  /*0aa0*/  IMAD.MOV.U32 R2, RZ, RZ, R5 ;  /* 0x000000ffff027224 */ /* 0x000fe200078e0005 */
[----:B------:R-:W-:Y:S01]  /*0ab0*/  LOP3.LUT R8, R7, 0xf, RZ, 0xc0, !PT ;  /* 0x0000000f07087812 */ /* 0x000fe200078ec0ff */
[----:B------:R-:W-:-:S10]  /*0ac0*/  IMAD.X R6, RZ, RZ, R6, P1 ;  /* 0x000000ffff067224 */ /* 0x000fd400008e0606 */
[----:B------:R-:W-:Y:S05]  /*0ad0*/  @!P0 BRA `(.L_x_13) ;  /* 0x0000000000708947 */ /* 0x000fea0003800000 */
[----:B------:R-:W-:Y:S01]  /*0ae0*/  BSSY.RECONVERGENT B2, `(.L_x_14) ;  /* 0x000001a000027945 */ /* 0x000fe20003800200 */
[----:B------:R-:W-:Y:S01]  /*0af0*/  LOP3.LUT R5, R7, 0xfffffff0, RZ, 0xc0, !PT ;  /* 0xfffffff007057812 */ /* 0x000fe200078ec0ff */
[----:B------:R-:W-:-:S07]  /*0b00*/  IMAD.MOV.U32 R2, RZ, RZ, R25 ;  /* 0x000000ffff027224 */ /* 0x000fce00078e0019 */
.L_x_15:
[----:B0-----:R-:W-:Y:S01]  /*0b10*/  IMAD.IADD R4, R1, 0x1, R2 ;  /* 0x0000000101047824 */ /* 0x001fe200078e0202 */
[----:B------:R-:W-:Y:S01]  /*0b20*/  IADD3 R5, P0, PT, R5, -0x10, RZ ;  /* 0xfffffff005057810 */ /* 0x000fe20007f1e0ff */
[----:B------:R-:W-:-:S03]  /*0b30*/  VIADD R2, R2, 0x10 ;  /* 0x0000001002027836 */ /* 0x000fc60000000000 */
[----:B------:R0:W-:Y:S01]  /*0b40*/  STL.U8 [R4+0x101], RZ ;  /* 0x000101ff04007387 */ /* 0x0001e20000100000 */
[----:B------:R-:W-:Y:S02]  /*0b50*/  IADD3.X R6, PT, PT, R6, -0x1, RZ, P0, !PT ;  /* 0xffffffff06067810 */ /* 0x000fe400007fe4ff */
[----:B------:R-:W-:Y:S01]  /*0b60*/  ISETP.NE.U32.AND P0, PT, R5, RZ, PT ;  /* 0x000000ff0500720c */ /* 0x000fe20003f05070 */
[----:B------:R0:W-:Y:S03]  /*0b70*/  STL.U8 [R4+0x102], RZ ;  /* 0x000102ff04007387 */ /* 0x0001e60000100000 */
[----:B------:R-:W-:Y:S01]  /*0b80*/  ISETP.NE.AND.EX P0, PT, R6, RZ, PT, P0 ;  /* 0x000000ff0600720c */ /* 0x000fe20003f05300 */
[----:B------:R0:W-:Y:S04]  /*0b90*/  STL.U8 [R4+0x103], RZ ;  /* 0x000103ff04007387 */ /* 0x0001e80000100000 */
        /* <DEDUP_REMOVED lines=12> */
[----:B------:R0:W-:Y:S01]  /*0c60*/  STL.U8 [R4+0x110], RZ ;  /* 0x000110ff04007387 */ /* 0x0001e20000100000 */
[----:B------:R-:W-:Y:S05]  /*0c70*/  @P0 BRA `(.L_x_15) ;  /* 0xfffffffc00a40947 */ /* 0x000fea000383ffff */
[----:B------:R-:W-:Y:S05]  /*0c80*/  BSYNC.RECONVERGENT B2 ;  /* 0x0000000000027941 */ /* 0x000fea0003800200 */
.L_x_14:
[----:B------:R-:W-:-:S07]  /*0c90*/  VIADD R2, R2, 0x1 ;  /* 0x0000000102027836 */ /* 0x000fce0000000000 */
.L_x_13:
[----:B------:R-:W-:Y:S05]  /*0ca0*/  BSYNC.RECONVERGENT B1 ;  /* 0x0000000000017941 */ /* 0x000fea0003800200 */
.L_x_12:
[----:B------:R-:W-:-:S04]  /*0cb0*/  ISETP.NE.U32.AND P0, PT, R8, RZ, PT ;  /* 0x000000ff0800720c */ /* 0x000fc80003f05070 */
[----:B------:R-:W-:-:S13]  /*0cc0*/  ISETP.NE.AND.EX P0, PT, RZ, RZ, PT, P0 ;  /* 0x000000ffff00720c */ /* 0x000fda0003f05300 */
[----:B------:R-:W-:Y:S05]  /*0cd0*/  @!P0 BRA `(.L_x_11) ;  /* 0x0000000000a48947 */ /* 0x000fea0003800000 */
[----:B------:R-:W-:Y:S01]  /*0ce0*/  ISETP.GE.U32.AND P0, PT, R8, 0x8, PT ;  /* 0x000000080800780c */ /* 0x000fe20003f06070 */
[----:B------:R-:W-:Y:S01]  /*0cf0*/  BSSY.RECONVERGENT B1, `(.L_x_16) ;  /* 0x0000010000017945 */ /* 0x000fe20003800200 */
[----:B------:R-:W-:Y:S02]  /*0d00*/  LOP3.LUT R5, R7, 0x7, RZ, 0xc0, !PT ;  /* 0x0000000707057812 */ /* 0x000fe400078ec0ff */
[----:B------:R-:W-:Y:S02]  /*0d10*/  ISETP.GE.U32.AND.EX P0, PT, RZ, RZ, PT, P0 ;  /* 0x000000ffff00720c */ /* 0x000fe40003f06100 */
[----:B------:R-:W-:-:S04]  /*0d20*/  ISETP.NE.U32.AND P1, PT, R5, RZ, PT ;  /* 0x000000ff0500720c */ /* 0x000fc80003f25070 */
[----:B------:R-:W-:-:S07]  /*0d30*/  ISETP.NE.AND.EX P1, PT, RZ, RZ, PT, P1 ;  /* 0x000000ffff00720c */ /* 0x000fce0003f25310 */
[----:B------:R-:W-:Y:S06]  /*0d40*/  @!P0 BRA `(.L_x_17) ;  /* 0x0000000000288947 */ /* 0x000fec0003800000 */
[----:B0-----:R-:W-:Y:S02]  /*0d50*/  IMAD.IADD R4, R1, 0x1, R2 ;  /* 0x0000000101047824 */ /* 0x001fe400078e0202 */
[----:B------:R-:W-:-:S03]  /*0d60*/  VIADD R2, R2, 0x8 ;  /* 0x0000000802027836 */ /* 0x000fc60000000000 */
[----:B------:R1:W-:Y:S04]  /*0d70*/  STL.U8 [R4+0x100], RZ ;  /* 0x000100ff04007387 */ /* 0x0003e80000100000 */
[----:B------:R1:W-:Y:S04]  /*0d80*/  STL.U8 [R4+0x101], RZ ;  /* 0x000101ff04007387 */ /* 0x0003e80000100000 */
[----:B------:R1:W-:Y:S04]  /*0d90*/  STL.U8 [R4+0x102], RZ ;  /* 0x000102ff04007387 */ /* 0x0003e80000100000 */
[----:B------:R1:W-:Y:S04]  /*0da0*/  STL.U8 [R4+0x103], RZ ;  /* 0x000103ff04007387 */ /* 0x0003e80000100000 */
[----:B------:R1:W-:Y:S04]  /*0db0*/  STL.U8 [R4+0x104], RZ ;  /* 0x000104ff04007387 */ /* 0x0003e80000100000 */
[----:B------:R1:W-:Y:S04]  /*0dc0*/  STL.U8 [R4+0x105], RZ ;  /* 0x000105ff04007387 */ /* 0x0003e80000100000 */
[----:B------:R1:W-:Y:S04]  /*0dd0*/  STL.U8 [R4+0x106], RZ ;  /* 0x000106ff04007387 */ /* 0x0003e80000100000 */
[----:B------:R1:W-:Y:S02]  /*0de0*/  STL.U8 [R4+0x107], RZ ;  /* 0x000107ff04007387 */ /* 0x0003e40000100000 */
.L_x_17:
[----:B------:R-:W-:Y:S05]  /*0df0*/  BSYNC.RECONVERGENT B1 ;  /* 0x0000000000017941 */ /* 0x000fea0003800200 */
.L_x_16:
[----:B------:R-:W-:Y:S05]  /*0e00*/  @!P1 BRA `(.L_x_11) ;  /* 0x0000000000589947 */ /* 0x000fea0003800000 */
[----:B------:R-:W-:Y:S02]  /*0e10*/  ISETP.GE.U32.AND P0, PT, R5, 0x4, PT ;  /* 0x000000040500780c */ /* 0x000fe40003f06070 */
[----:B01----:R-:W-:Y:S02]  /*0e20*/  LOP3.LUT R4, R7, 0x3, RZ, 0xc0, !PT ;  /* 0x0000000307047812 */ /* 0x003fe400078ec0ff */
[----:B------:R-:W-:Y:S02]  /*0e30*/  ISETP.GE.U32.AND.EX P0, PT, RZ, RZ, PT, P0 ;  /* 0x000000ffff00720c */ /* 0x000fe40003f06100 */
[----:B------:R-:W-:-:S04]  /*0e40*/  ISETP.NE.U32.AND P1, PT, R4, RZ, PT ;  /* 0x000000ff0400720c */ /* 0x000fc80003f25070 */
[----:B------:R-:W-:-:S07]  /*0e50*/  ISETP.NE.AND.EX P1, PT, RZ, RZ, PT, P1 ;  /* 0x000000ffff00720c */ /* 0x000fce0003f25310 */
[----:B------:R-:W-:Y:S02]  /*0e60*/  @P0 IMAD.IADD R5, R1, 0x1, R2 ;  /* 0x0000000101050824 */ /* 0x000fe400078e0202 */
[----:B------:R-:W-:-:S03]  /*0e70*/  @P0 VIADD R2, R2, 0x4 ;  /* 0x0000000402020836 */ /* 0x000fc60000000000 */
[----:B------:R2:W-:Y:S04]  /*0e80*/  @P0 STL.U8 [R5+0x100], RZ ;  /* 0x000100ff05000387 */ /* 0x0005e80000100000 */
[----:B------:R2:W-:Y:S04]  /*0e90*/  @P0 STL.U8 [R5+0x101], RZ ;  /* 0x000101ff05000387 */ /* 0x0005e80000100000 */
[----:B------:R2:W-:Y:S04]  /*0ea0*/  @P0 STL.U8 [R5+0x102], RZ ;  /* 0x000102ff05000387 */ /* 0x0005e80000100000 */
[----:B------:R2:W-:Y:S01]  /*0eb0*/  @P0 STL.U8 [R5+0x103], RZ ;  /* 0x000103ff05000387 */ /* 0x0005e20000100000 */
[----:B------:R-:W-:Y:S05]  /*0ec0*/  @!P1 BRA `(.L_x_11) ;  /* 0x0000000000289947 */ /* 0x000fea0003800000 */
[----:B------:R-:W-:Y:S01]  /*0ed0*/  IADD3 R4, P0, PT, RZ, -R4, RZ ;  /* 0x80000004ff047210 */ /* 0x000fe20007f1e0ff */
[----:B------:R-:W-:-:S04]  /*0ee0*/  IMAD.IADD R3, R3, 0x1, R2 ;  /* 0x0000000103037824 */ /* 0x000fc800078e0202 */
[----:B------:R-:W-:-:S08]  /*0ef0*/  IMAD.X R2, RZ, RZ, -0x1, P0 ;  /* 0xffffffffff027424 */ /* 0x000fd000000e06ff */
.L_x_18:
[----:B------:R-:W-:Y:S01]  /*0f00*/  IADD3 R4, P0, PT, R4, 0x1, RZ ;  /* 0x0000000104047810 */ /* 0x000fe20007f1e0ff */
[----:B------:R0:W-:Y:S04]  /*0f10*/  STL.U8 [R3], RZ ;  /* 0x000000ff03007387 */ /* 0x0001e80000100000 */
[----:B------:R-:W-:Y:S01]  /*0f20*/  IMAD.X R2, RZ, RZ, R2, P0 ;  /* 0x000000ffff027224 */ /* 0x000fe200000e0602 */
[----:B------:R-:W-:Y:S01]  /*0f30*/  ISETP.NE.U32.AND P0, PT, R4, RZ, PT ;  /* 0x000000ff0400720c */ /* 0x000fe20003f05070 */
[----:B0-----:R-:W-:-:S03]  /*0f40*/  VIADD R3, R3, 0x1 ;  /* 0x0000000103037836 */ /* 0x001fc60000000000 */
[----:B------:R-:W-:-:S13]  /*0f50*/  ISETP.NE.AND.EX P0, PT, R2, RZ, PT, P0 ;  /* 0x000000ff0200720c */ /* 0x000fda0003f05300 */
[----:B------:R-:W-:Y:S05]  /*0f60*/  @P0 BRA `(.L_x_18) ;  /* 0xfffffffc00e40947 */ /* 0x000fea000383ffff */
.L_x_11:
[----:B------:R-:W-:Y:S05]  /*0f70*/  BSYNC.RECONVERGENT B0 ;  /* 0x0000000000007941 */ /* 0x000fea0003800200 */
.L_x_10:
[C---:B------:R-:W-:Y:S01]  /*0f80*/  IMAD.SHL.U32 R2, R25.reuse, 0x8, RZ ;  /* 0x0000000819027824 */ /* 0x040fe200078e00ff */
[----:B--2---:R-:W-:Y:S01]  /*0f90*/  SHF.R.U64 R5, R25, 0x5, RZ ;  /* 0x0000000519057819 */ /* 0x004fe200000012ff */
[----:B------:R-:W-:Y:S01]  /*0fa0*/  IMAD.IADD R20, R1, 0x1, R0 ;  /* 0x0000000101147824 */ /* 0x000fe200078e0200 */
[----:B------:R-:W-:Y:S01]  /*0fb0*/  PRMT R3, RZ, 0x3340, RZ ;  /* 0x00003340ff037816 */ /* 0x000fe200000000ff */
[----:B------:R-:W-:Y:S01]  /*0fc0*/  IMAD.MOV.U32 R22, RZ, RZ, RZ ;  /* 0x000000ffff167224 */ /* 0x000fe200078e00ff */
[----:B------:R-:W-:-:S04]  /*0fd0*/  LOP3.LUT R2, R2, 0xffff, RZ, 0xc0, !PT ;  /* 0x0000ffff02027812 */ /* 0x000fc800078ec0ff */
[----:B------:R-:W-:-:S04]  /*0fe0*/  PRMT R2, R5, 0x3340, R2 ;  /* 0x0000334005027816 */ /* 0x000fc80000000002 */
[----:B------:R-:W-:-:S05]  /*0ff0*/  PRMT R23, R3, 0x5410, R2 ;  /* 0x0000541003177816 */ /* 0x000fca0000000002 */
[----:B------:R2:W-:Y:S04]  /*1000*/  STL.64 [R20+0x138], R22 ;  /* 0x0001381614007387 */ /* 0x0005e80000100a00 */
[----:B------:R-:W3:Y:S04]  /*1010*/  LDL.128 R8, [R1+0x100] ;  /* 0x0001000001087983 */ /* 0x000ee80000100c00 */
[----:B------:R-:W4:Y:S04]  /*1020*/  LDL.128 R12, [R1+0x110] ;  /* 0x00011000010c7983 */ /* 0x000f280000100c00 */
[----:B------:R-:W5:Y:S04]  /*1030*/  LDL.128 R16, [R1+0x130] ;  /* 0x0001300001107983 */ /* 0x000f680000100c00 */
[----:B01----:R-:W5:Y:S01]  /*1040*/  LDL.128 R4, [R1+0x120] ;  /* 0x0001200001047983 */ /* 0x003f620000100c00 */
[----:B------:R-:W-:Y:S01]  /*1050*/  UMOV UR4, URZ ;  /* 0x000000ff00047c82 */ /* 0x000fe20008000000 */
[----:B---3--:R-:W-:-:S02]  /*1060*/  PRMT R2, R8, 0x7771, RZ ;  /* 0x0000777108027816 */ /* 0x008fc400000000ff */
[----:B--2---:R-:W-:-:S03]  /*1070*/  PRMT R20, R8, 0x7772, RZ ;  /* 0x0000777208147816 */ /* 0x004fc600000000ff */
[----:B------:R-:W-:Y:S01]  /*1080*/  IMAD.U32 R3, R2, 0x10000, RZ ;  /* 0x0001000002037824 */ /* 0x000fe200078e00ff */
[----:B------:R-:W-:-:S04]  /*1090*/  PRMT R2, R8, 0x7770, RZ ;  /* 0x0000777008027816 */ /* 0x000fc800000000ff */
[----:B------:R-:W-:Y:S02]  /*10a0*/  LOP3.LUT R21, R3, 0xff0000, RZ, 0xc0, !PT ;  /* 0x00ff000003157812 */ /* 0x000fe400078ec0ff */
[----:B------:R-:W-:-:S03]  /*10b0*/  PRMT R3, R9, 0x7771, RZ ;  /* 0x0000777109037816 */ /* 0x000fc600000000ff */
[----:B------:R-:W-:Y:S01]  /*10c0*/  IMAD R2, R2, 0x1000000, R21 ;  /* 0x0100000002027824 */ /* 0x000fe200078e0215 */
[----:B------:R-:W-:Y:S01]  /*10d0*/  PRMT R21, R8, 0x7773, RZ ;  /* 0x0000777308157816 */ /* 0x000fe200000000ff */
[----:B------:R-:W-:Y:S01]  /*10e0*/  IMAD.U32 R22, R3, 0x10000, RZ ;  /* 0x0001000003167824 */ /* 0x000fe200078e00ff */
[----:B------:R-:W-:Y:S01]  /*10f0*/  PRMT R3, R9, 0x7770, RZ ;  /* 0x0000777009037816 */ /* 0x000fe200000000ff */
[----:B------:R-:W-:Y:S01]  /*1100*/  IMAD.SHL.U32 R8, R20, 0x100, RZ ;  /* 0x0000010014087824 */ /* 0x000fe200078e00ff */
[----:B------:R-:W-:Y:S02]  /*1110*/  PRMT R20, R11, 0x7771, RZ ;  /* 0x000077710b147816 */ /* 0x000fe400000000ff */
[----:B------:R-:W-:Y:S02]  /*1120*/  LOP3.LUT R24, R22, 0xff0000, RZ, 0xc0, !PT ;  /* 0x00ff000016187812 */ /* 0x000fe400078ec0ff */
[----:B------:R-:W-:Y:S02]  /*1130*/  PRMT R22, R10, 0x7771, RZ ;  /* 0x000077710a167816 */ /* 0x000fe400000000ff */
[----:B------:R-:W-:Y:S01]  /*1140*/  LOP3.LUT R8, R21, R2, R8, 0xfe, !PT ;  /* 0x0000000215087212 */ /* 0x000fe200078efe08 */
[----:B------:R-:W-:Y:S01]  /*1150*/  IMAD R3, R3, 0x1000000, R24 ;  /* 0x0100000003037824 */ /* 0x000fe200078e0218 */
[C---:B------:R-:W-:Y:S01]  /*1160*/  PRMT R21, R9.reuse, 0x7772, RZ ;  /* 0x0000777209157816 */ /* 0x040fe200000000ff */
[----:B------:R-:W-:Y:S01]  /*1170*/  IMAD.U32 R22, R22, 0x10000, RZ ;  /* 0x0001000016167824 */ /* 0x000fe200078e00ff */
[----:B------:R-:W-:Y:S01]  /*1180*/  PRMT R9, R9, 0x7773, RZ ;  /* 0x0000777309097816 */ /* 0x000fe200000000ff */
[----:B------:R-:W-:Y:S01]  /*1190*/  IMAD.U32 R2, R20, 0x10000, RZ ;  /* 0x0001000014027824 */ /* 0x000fe200078e00ff */
[----:B------:R-:W-:-:S02]  /*11a0*/  PRMT R20, R10, 0x7770, RZ ;  /* 0x000077700a147816 */ /* 0x000fc400000000ff */
[----:B------:R-:W-:Y:S01]  /*11b0*/  LOP3.LUT R23, R22, 0xff0000, RZ, 0xc0, !PT ;  /* 0x00ff000016177812 */ /* 0x000fe200078ec0ff */
[----:B------:R-:W-:Y:S01]  /*11c0*/  IMAD.SHL.U32 R22, R21, 0x100, RZ ;  /* 0x0000010015167824 */ /* 0x000fe200078e00ff */
[----:B------:R-:W-:Y:S02]  /*11d0*/  PRMT R21, R10, 0x7772, RZ ;  /* 0x000077720a157816 */ /* 0x000fe400000000ff */
[----:B------:R-:W-:Y:S01]  /*11e0*/  LOP3.LUT R27, R2, 0xff0000, RZ, 0xc0, !PT ;  /* 0x00ff0000021b7812 */ /* 0x000fe200078ec0ff */
[----:B------:R-:W-:Y:S01]  /*11f0*/  IMAD R20, R20, 0x1000000, R23 ;  /* 0x0100000014147824 */ /* 0x000fe200078e0217 */
[----:B------:R-:W-:Y:S01]  /*1200*/  LOP3.LUT R9, R9, R3, R22, 0xfe, !PT ;  /* 0x0000000309097212 */ /* 0x000fe200078efe16 */
[----:B------:R-:W-:Y:S01]  /*1210*/  IMAD.SHL.U32 R21, R21, 0x100, RZ ;  /* 0x0000010015157824 */ /* 0x000fe200078e00ff */
[----:B----4-:R-:W-:Y:S02]  /*1220*/  PRMT R22, R12, 0x7771, RZ ;  /* 0x000077710c167816 */ /* 0x010fe400000000ff */
[----:B------:R-:W-:-:S02]  /*1230*/  PRMT R2, R11, 0x7770, RZ ;  /* 0x000077700b027816 */ /* 0x000fc400000000ff */
[----:B------:R-:W-:Y:S01]  /*1240*/  PRMT R10, R10, 0x7773, RZ ;  /* 0x000077730a0a7816 */ /* 0x000fe200000000ff */
[----:B------:R-:W-:Y:S01]  /*1250*/  IMAD.U32 R23, R22, 0x10000, RZ ;  /* 0x0001000016177824 */ /* 0x000fe200078e00ff */
[----:B------:R-:W-:Y:S01]  /*1260*/  PRMT R3, R11, 0x7772, RZ ;  /* 0x000077720b037816 */ /* 0x000fe200000000ff */
[----:B------:R-:W-:Y:S01]  /*1270*/  IMAD R2, R2, 0x1000000, R27 ;  /* 0x0100000002027824 */ /* 0x000fe200078e021b */
[----:B------:R-:W-:Y:S01]  /*1280*/  LOP3.LUT R10, R10, R20, R21, 0xfe, !PT ;  /* 0x000000140a0a7212 */ /* 0x000fe200078efe15 */
[----:B------:R-:W-:Y:S01]  /*1290*/  VIADD R27, R1, 0x28 ;  /* 0x00000028011b7836 */ /* 0x000fe20000000000 */
[----:B------:R-:W-:Y:S01]  /*12a0*/  PRMT R11, R11, 0x7773, RZ ;  /* 0x000077730b0b7816 */ /* 0x000fe200000000ff */
[----:B------:R-:W-:Y:S01]  /*12b0*/  IMAD.SHL.U32 R20, R3, 0x100, RZ ;  /* 0x0000010003147824 */ /* 0x000fe200078e00ff */
[----:B------:R-:W-:Y:S02]  /*12c0*/  PRMT R21, R13, 0x7771, RZ ;  /* 0x000077710d157816 */ /* 0x000fe400000000ff */
[----:B------:R-:W-:-:S02]  /*12d0*/  PRMT R22, R12, 0x7770, RZ ;  /* 0x000077700c167816 */ /* 0x000fc400000000ff */
[----:B------:R-:W-:Y:S01]  /*12e0*/  LOP3.LUT R23, R23, 0xff0000, RZ, 0xc0, !PT ;  /* 0x00ff000017177812 */ /* 0x000fe200078ec0ff */
[----:B------:R-:W-:Y:S01]  /*12f0*/  IMAD.U32 R21, R21, 0x10000, RZ ;  /* 0x0001000015157824 */ /* 0x000fe200078e00ff */
[----:B------:R-:W-:Y:S02]  /*1300*/  LOP3.LUT R11, R11, R2, R20, 0xfe, !PT ;  /* 0x000000020b0b7212 */ /* 0x000fe400078efe14 */
[----:B------:R-:W-:Y:S01]  /*1310*/  PRMT R20, R12, 0x7772, RZ ;  /* 0x000077720c147816 */ /* 0x000fe200000000ff */
[----:B------:R-:W-:Y:S01]  /*1320*/  IMAD R3, R22, 0x1000000, R23 ;  /* 0x0100000016037824 */ /* 0x000fe200078e0217 */
[----:B------:R-:W-:Y:S01]  /*1330*/  PRMT R22, R12, 0x7773, RZ ;  /* 0x000077730c167816 */ /* 0x000fe200000000ff */
[----:B------:R0:W-:Y:S01]  /*1340*/  STL.128 [R1], R8 ;  /* 0x0000000801007387 */ /* 0x0001e20000100c00 */
[----:B------:R-:W-:Y:S01]  /*1350*/  LOP3.LUT R23, R21, 0xff0000, RZ, 0xc0, !PT ;  /* 0x00ff000015177812 */ /* 0x000fe200078ec0ff */
[----:B------:R-:W-:Y:S01]  /*1360*/  IMAD.SHL.U32 R12, R20, 0x100, RZ ;  /* 0x00000100140c7824 */ /* 0x000fe200078e00ff */
[----:B------:R-:W-:-:S02]  /*1370*/  PRMT R20, R15, 0x7771, RZ ;  /* 0x000077710f147816 */ /* 0x000fc400000000ff */
[----:B------:R-:W-:Y:S02]  /*1380*/  PRMT R21, R14, 0x7771, RZ ;  /* 0x000077710e157816 */ /* 0x000fe400000000ff */
[----:B------:R-:W-:Y:S01]  /*1390*/  LOP3.LUT R12, R22, R3, R12, 0xfe, !PT ;  /* 0x00000003160c7212 */ /* 0x000fe200078efe0c */
[----:B------:R-:W-:Y:S01]  /*13a0*/  IMAD.U32 R22, R20, 0x10000, RZ ;  /* 0x0001000014167824 */ /* 0x000fe200078e00ff */
[----:B------:R-:W-:Y:S01]  /*13b0*/  PRMT R2, R13, 0x7770, RZ ;  /* 0x000077700d027816 */ /* 0x000fe200000000ff */
[----:B------:R-:W-:Y:S01]  /*13c0*/  IMAD.U32 R3, R21, 0x10000, RZ ;  /* 0x0001000015037824 */ /* 0x000fe200078e00ff */
[C---:B------:R-:W-:Y:S02]  /*13d0*/  PRMT R21, R13.reuse, 0x7772, RZ ;  /* 0x000077720d157816 */ /* 0x040fe400000000ff */
[----:B------:R-:W-:Y:S01]  /*13e0*/  LOP3.LUT R24, R22, 0xff0000, RZ, 0xc0, !PT ;  /* 0x00ff000016187812 */ /* 0x000fe200078ec0ff */
[----:B------:R-:W-:Y:S01]  /*13f0*/  IMAD R2, R2, 0x1000000, R23 ;  /* 0x0100000002027824 */ /* 0x000fe200078e0217 */
[----:B------:R-:W-:Y:S01]  /*1400*/  PRMT R22, R13, 0x7773, RZ ;  /* 0x000077730d167816 */ /* 0x000fe200000000ff */
[----:B------:R-:W-:Y:S01]  /*1410*/  IMAD.SHL.U32 R13, R21, 0x100, RZ ;  /* 0x00000100150d7824 */ /* 0x000fe200078e00ff */
[----:B------:R-:W-:-:S02]  /*1420*/  PRMT R20, R14, 0x7770, RZ ;  /* 0x000077700e147816 */ /* 0x000fc400000000ff */
[----:B------:R-:W-:Y:S02]  /*1430*/  LOP3.LUT R23, R3, 0xff0000, RZ, 0xc0, !PT ;  /* 0x00ff000003177812 */ /* 0x000fe400078ec0ff */
[----:B------:R-:W-:Y:S02]  /*1440*/  PRMT R21, R14, 0x7772, RZ ;  /* 0x000077720e157816 */ /* 0x000fe400000000ff */
[----:B------:R-:W-:Y:S01]  /*1450*/  LOP3.LUT R13, R22, R2, R13, 0xfe, !PT ;  /* 0x00000002160d7212 */ /* 0x000fe200078efe0d */
[----:B------:R-:W-:Y:S01]  /*1460*/  IMAD R20, R20, 0x1000000, R23 ;  /* 0x0100000014147824 */ /* 0x000fe200078e0217 */
[----:B-----5:R-:W-:Y:S01]  /*1470*/  PRMT R2, R16, 0x7771, RZ ;  /* 0x0000777110027816 */ /* 0x020fe200000000ff */
[----:B------:R-:W-:Y:S01]  /*1480*/  IMAD.SHL.U32 R23, R21, 0x100, RZ ;  /* 0x0000010015177824 */ /* 0x000fe200078e00ff */
[C---:B------:R-:W-:Y:S02]  /*1490*/  PRMT R21, R15.reuse, 0x7772, RZ ;  /* 0x000077720f157816 */ /* 0x040fe400000000ff */
[C---:B------:R-:W-:Y:S01]  /*14a0*/  PRMT R3, R15.reuse, 0x7770, RZ ;  /* 0x000077700f037816 */ /* 0x040fe200000000ff */
[----:B------:R-:W-:Y:S01]  /*14b0*/  IMAD.U32 R22, R2, 0x10000, RZ ;  /* 0x0001000002167824 */ /* 0x000fe200078e00ff */
[----:B------:R-:W-:Y:S01]  /*14c0*/  PRMT R2, R15, 0x7773, RZ ;  /* 0x000077730f027816 */ /* 0x000fe200000000ff */
[----:B------:R-:W-:Y:S01]  /*14d0*/  IMAD.SHL.U32 R15, R21, 0x100, RZ ;  /* 0x00000100150f7824 */ /* 0x000fe200078e00ff */
[----:B------:R-:W-:Y:S01]  /*14e0*/  PRMT R14, R14, 0x7773, RZ ;  /* 0x000077730e0e7816 */ /* 0x000fe200000000ff */
[----:B------:R-:W-:Y:S01]  /*14f0*/  IMAD R3, R3, 0x1000000, R24 ;  /* 0x0100000003037824 */ /* 0x000fe200078e0218 */
[----:B------:R-:W-:-:S02]  /*1500*/  PRMT R21, R17, 0x7771, RZ ;  /* 0x0000777111157816 */ /* 0x000fc400000000ff */
[----:B------:R-:W-:Y:S02]  /*1510*/  LOP3.LUT R14, R14, R20, R23, 0xfe, !PT ;  /* 0x000000140e0e7212 */ /* 0x000fe400078efe17 */
[----:B------:R-:W-:Y:S01]  /*1520*/  PRMT R20, R16, 0x7770, RZ ;  /* 0x0000777010147816 */ /* 0x000fe200000000ff */
[----:B------:R-:W-:Y:S01]  /*1530*/  IMAD.U32 R21, R21, 0x10000, RZ ;  /* 0x0001000015157824 */ /* 0x000fe200078e00ff */
[----:B------:R-:W-:Y:S02]  /*1540*/  LOP3.LUT R23, R22, 0xff0000, RZ, 0xc0, !PT ;  /* 0x00ff000016177812 */ /* 0x000fe400078ec0ff */
[----:B------:R-:W-:Y:S02]  /*1550*/  LOP3.LUT R15, R2, R3, R15, 0xfe, !PT ;  /* 0x00000003020f7212 */ /* 0x000fe400078efe0f */
[----:B------:R-:W-:Y:S01]  /*1560*/  PRMT R3, R16, 0x7772, RZ ;  /* 0x0000777210037816 */ /* 0x000fe200000000ff */
[----:B------:R-:W-:Y:S01]  /*1570*/  IMAD R20, R20, 0x1000000, R23 ;  /* 0x0100000014147824 */ /* 0x000fe200078e0217 */
[----:B------:R-:W-:Y:S01]  /*1580*/  LOP3.LUT R23, R21, 0xff0000, RZ, 0xc0, !PT ;  /* 0x00ff000015177812 */ /* 0x000fe200078ec0ff */
[----:B------:R0:W-:Y:S01]  /*1590*/  STL.128 [R1+0x10], R12 ;  /* 0x0000100c01007387 */ /* 0x0001e20000100c00 */
[----:B------:R-:W-:Y:S01]  /*15a0*/  PRMT R16, R16, 0x7773, RZ ;  /* 0x0000777310107816 */ /* 0x000fe200000000ff */
[----:B------:R-:W-:Y:S01]  /*15b0*/  IMAD.SHL.U32 R21, R3, 0x100, RZ ;  /* 0x0000010003157824 */ /* 0x000fe200078e00ff */
[----:B------:R-:W-:-:S02]  /*15c0*/  PRMT R3, R18, 0x7771, RZ ;  /* 0x0000777112037816 */ /* 0x000fc400000000ff */
[----:B------:R-:W-:Y:S02]  /*15d0*/  PRMT R2, R17, 0x7770, RZ ;  /* 0x0000777011027816 */ /* 0x000fe400000000ff */
[----:B------:R-:W-:Y:S01]  /*15e0*/  LOP3.LUT R16, R16, R20, R21, 0xfe, !PT ;  /* 0x0000001410107212 */ /* 0x000fe200078efe15 */
[----:B------:R-:W-:Y:S01]  /*15f0*/  IMAD.U32 R22, R3, 0x10000, RZ ;  /* 0x0001000003167824 */ /* 0x000fe200078e00ff */
[C---:B------:R-:W-:Y:S01]  /*1600*/  PRMT R20, R17.reuse, 0x7772, RZ ;  /* 0x0000777211147816 */ /* 0x040fe200000000ff */
[----:B------:R-:W-:Y:S01]  /*1610*/  IMAD R2, R2, 0x1000000, R23 ;  /* 0x0100000002027824 */ /* 0x000fe200078e0217 */
[----:B------:R-:W-:Y:S02]  /*1620*/  PRMT R21, R17, 0x7773, RZ ;  /* 0x0000777311157816 */ /* 0x000fe400000000ff */
[----:B------:R-:W-:Y:S01]  /*1630*/  PRMT R3, R18, 0x7770, RZ ;  /* 0x0000777012037816 */ /* 0x000fe200000000ff */
[----:B------:R-:W-:Y:S01]  /*1640*/  IMAD.SHL.U32 R17, R20, 0x100, RZ ;  /* 0x0000010014117824 */ /* 0x000fe200078e00ff */
[----:B------:R-:W-:-:S02]  /*1650*/  LOP3.LUT R22, R22, 0xff0000, RZ, 0xc0, !PT ;  /* 0x00ff000016167812 */ /* 0x000fc400078ec0ff */
[----:B------:R-:W-:Y:S02]  /*1660*/  PRMT R20, R19, 0x7771, RZ ;  /* 0x0000777113147816 */ /* 0x000fe400000000ff */
[----:B------:R-:W-:Y:S01]  /*1670*/  LOP3.LUT R17, R21, R2, R17, 0xfe, !PT ;  /* 0x0000000215117212 */ /* 0x000fe200078efe11 */
[----:B------:R-:W-:Y:S01]  /*1680*/  IMAD R3, R3, 0x1000000, R22 ;  /* 0x0100000003037824 */ /* 0x000fe200078e0216 */
[----:B------:R-:W-:Y:S01]  /*1690*/  PRMT R21, R18, 0x7773, RZ ;  /* 0x0000777312157816 */ /* 0x000fe200000000ff */
[----:B------:R-:W-:Y:S01]  /*16a0*/  IMAD.U32 R22, R20, 0x10000, RZ ;  /* 0x0001000014167824 */ /* 0x000fe200078e00ff */
[----:B------:R-:W-:Y:S02]  /*16b0*/  PRMT R20, R18, 0x7772, RZ ;  /* 0x0000777212147816 */ /* 0x000fe400000000ff */
[----:B------:R-:W-:Y:S02]  /*16c0*/  PRMT R2, R19, 0x7770, RZ ;  /* 0x0000777013027816 */ /* 0x000fe400000000ff */
[----:B------:R-:W-:Y:S01]  /*16d0*/  LOP3.LUT R23, R22, 0xff0000, RZ, 0xc0, !PT ;  /* 0x00ff000016177812 */ /* 0x000fe200078ec0ff */
[----:B------:R-:W-:Y:S01]  /*16e0*/  IMAD.SHL.U32 R18, R20, 0x100, RZ ;  /* 0x0000010014127824 */ /* 0x000fe200078e00ff */
[----:B------:R-:W-:-:S02]  /*16f0*/  PRMT R20, R4, 0x7771, RZ ;  /* 0x0000777104147816 */ /* 0x000fc400000000ff */
[----:B------:R-:W-:Y:S01]  /*1700*/  PRMT R22, R19, 0x7772, RZ ;  /* 0x0000777213167816 */ /* 0x000fe200000000ff */
[----:B------:R-:W-:Y:S01]  /*1710*/  IMAD R2, R2, 0x1000000, R23 ;  /* 0x0100000002027824 */ /* 0x000fe200078e0217 */
[----:B------:R-:W-:Y:S01]  /*1720*/  LOP3.LUT R18, R21, R3, R18, 0xfe, !PT ;  /* 0x0000000315127212 */ /* 0x000fe200078efe12 */
[----:B------:R-:W-:Y:S01]  /*1730*/  IMAD.U32 R20, R20, 0x10000, RZ ;  /* 0x0001000014147824 */ /* 0x000fe200078e00ff */
[----:B------:R-:W-:Y:S01]  /*1740*/  PRMT R24, R19, 0x7773, RZ ;  /* 0x0000777313187816 */ /* 0x000fe200000000ff */
[----:B------:R-:W-:Y:S01]  /*1750*/  IMAD.SHL.U32 R19, R22, 0x100, RZ ;  /* 0x0000010016137824 */ /* 0x000fe200078e00ff */
[----:B------:R-:W-:Y:S02]  /*1760*/  PRMT R3, R5, 0x7771, RZ ;  /* 0x0000777105037816 */ /* 0x000fe400000000ff */
[----:B------:R-:W-:Y:S02]  /*1770*/  PRMT R21, R4, 0x7770, RZ ;  /* 0x0000777004157816 */ /* 0x000fe400000000ff */
[----:B------:R-:W-:Y:S01]  /*1780*/  LOP3.LUT R20, R20, 0xff0000, RZ, 0xc0, !PT ;  /* 0x00ff000014147812 */ /* 0x000fe200078ec0ff */
[----:B------:R-:W-:Y:S01]  /*1790*/  IMAD.U32 R3, R3, 0x10000, RZ ;  /* 0x0001000003037824 */ /* 0x000fe200078e00ff */
[----:B------:R-:W-:-:S02]  /*17a0*/  LOP3.LUT R19, R24, R2, R19, 0xfe, !PT ;  /* 0x0000000218137212 */ /* 0x000fc400078efe13 */
[----:B------:R-:W-:Y:S01]  /*17b0*/  PRMT R2, R7, 0x7771, RZ ;  /* 0x0000777107027816 */ /* 0x000fe200000000ff */
[----:B------:R-:W-:Y:S01]  /*17c0*/  IMAD R21, R21, 0x1000000, R20 ;  /* 0x0100000015157824 */ /* 0x000fe200078e0214 */
[----:B------:R-:W-:Y:S01]  /*17d0*/  PRMT R20, R5, 0x7770, RZ ;  /* 0x0000777005147816 */ /* 0x000fe200000000ff */
[----:B------:R0:W-:Y:S01]  /*17e0*/  STL.128 [R1+0x30], R16 ;  /* 0x0000301001007387 */ /* 0x0001e20000100c00 */
[----:B------:R-:W-:Y:S01]  /*17f0*/  LOP3.LUT R23, R3, 0xff0000, RZ, 0xc0, !PT ;  /* 0x00ff000003177812 */ /* 0x000fe200078ec0ff */
[----:B------:R-:W-:Y:S01]  /*1800*/  IMAD.U32 R2, R2, 0x10000, RZ ;  /* 0x0001000002027824 */ /* 0x000fe200078e00ff */
[----:B------:R-:W-:Y:S02]  /*1810*/  PRMT R3, R6, 0x7771, RZ ;  /* 0x0000777106037816 */ /* 0x000fe400000000ff */
[----:B------:R-:W-:Y:S01]  /*1820*/  PRMT R22, R4, 0x7772, RZ ;  /* 0x0000777204167816 */ /* 0x000fe200000000ff */
[----:B------:R-:W-:Y:S01]  /*1830*/  IMAD R20, R20, 0x1000000, R23 ;  /* 0x0100000014147824 */ /* 0x000fe200078e0217 */
[----:B------:R-:W-:Y:S01]  /*1840*/  LOP3.LUT R23, R2, 0xff0000, RZ, 0xc0, !PT ;  /* 0x00ff000002177812 */ /* 0x000fe200078ec0ff */
[----:B------:R-:W-:Y:S01]  /*1850*/  IMAD.U32 R3, R3, 0x10000, RZ ;  /* 0x0001000003037824 */ /* 0x000fe200078e00ff */
[----:B------:R-:W-:Y:S01]  /*1860*/  PRMT R2, R7, 0x7770, RZ ;  /* 0x0000777007027816 */ /* 0x000fe200000000ff */
[----:B------:R-:W-:Y:S01]  /*1870*/  IMAD.SHL.U32 R22, R22, 0x100, RZ ;  /* 0x0000010016167824 */ /* 0x000fe200078e00ff */
[----:B------:R-:W-:-:S02]  /*1880*/  PRMT R4, R4, 0x7773, RZ ;  /* 0x0000777304047816 */ /* 0x000fc400000000ff */
[----:B------:R-:W-:Y:S01]  /*1890*/  LOP3.LUT R24, R3, 0xff0000, RZ, 0xc0, !PT ;  /* 0x00ff000003187812 */ /* 0x000fe200078ec0ff */
[----:B------:R-:W-:Y:S01]  /*18a0*/  IMAD R2, R2, 0x1000000, R23 ;  /* 0x0100000002027824 */ /* 0x000fe200078e0217 */
[----:B------:R-:W-:Y:S02]  /*18b0*/  LOP3.LUT R4, R4, R21, R22, 0xfe, !PT ;  /* 0x0000001504047212 */ /* 0x000fe400078efe16 */
[C---:B------:R-:W-:Y:S02]  /*18c0*/  PRMT R3, R6.reuse, 0x7770, RZ ;  /* 0x0000777006037816 */ /* 0x040fe400000000ff */
[----:B------:R-:W-:Y:S02]  /*18d0*/  PRMT R23, R5, 0x7772, RZ ;  /* 0x0000777205177816 */ /* 0x000fe400000000ff */
[----:B------:R-:W-:Y:S01]  /*18e0*/  PRMT R22, R6, 0x7772, RZ ;  /* 0x0000777206167816 */ /* 0x000fe200000000ff */
[----:B------:R-:W-:Y:S01]  /*18f0*/  IMAD R3, R3, 0x1000000, R24 ;  /* 0x0100000003037824 */ /* 0x000fe200078e0218 */
[----:B------:R-:W-:Y:S01]  /*1900*/  PRMT R21, R7, 0x7772, RZ ;  /* 0x0000777207157816 */ /* 0x000fe200000000ff */
[----:B------:R-:W-:Y:S01]  /*1910*/  IMAD.SHL.U32 R23, R23, 0x100, RZ ;  /* 0x0000010017177824 */ /* 0x000fe200078e00ff */
[----:B------:R-:W-:Y:S01]  /*1920*/  PRMT R5, R5, 0x7773, RZ ;  /* 0x0000777305057816 */ /* 0x000fe200000000ff */
[----:B------:R-:W-:Y:S01]  /*1930*/  IMAD.SHL.U32 R22, R22, 0x100, RZ ;  /* 0x0000010016167824 */ /* 0x000fe200078e00ff */
[----:B------:R-:W-:Y:S01]  /*1940*/  PRMT R6, R6, 0x7773, RZ ;  /* 0x0000777306067816 */ /* 0x000fe200000000ff */
[----:B------:R-:W-:Y:S01]  /*1950*/  IMAD.SHL.U32 R21, R21, 0x100, RZ ;  /* 0x0000010015157824 */ /* 0x000fe200078e00ff */
[----:B------:R-:W-:-:S02]  /*1960*/  PRMT R7, R7, 0x7773, RZ ;  /* 0x0000777307077816 */ /* 0x000fc400000000ff */
[----:B------:R-:W-:Y:S02]  /*1970*/  LOP3.LUT R5, R5, R20, R23, 0xfe, !PT ;  /* 0x0000001405057212 */ /* 0x000fe400078efe17 */
[----:B------:R-:W-:Y:S02]  /*1980*/  LOP3.LUT R6, R6, R3, R22, 0xfe, !PT ;  /* 0x0000000306067212 */ /* 0x000fe400078efe16 */
[----:B------:R-:W-:Y:S01]  /*1990*/  LOP3.LUT R7, R7, R2, R21, 0xfe, !PT ;  /* 0x0000000207077212 */ /* 0x000fe200078efe15 */
[----:B------:R-:W-:-:S04]  /*19a0*/  IMAD.MOV.U32 R2, RZ, RZ, R27 ;  /* 0x000000ffff027224 */ /* 0x000fc800078e001b */
[----:B------:R0:W-:Y:S03]  /*19b0*/  STL.128 [R1+0x20], R4 ;  /* 0x0000200401007387 */ /* 0x0001e60000100c00 */
.L_x_19:
[----:B0-----:R-:W2:Y:S04]  /*19c0*/  LDL.64 R4, [R2+0x10] ;  /* 0x0000100002047983 */ /* 0x001ea80000100a00 */
[----:B------:R-:W3:Y:S04]  /*19d0*/  LDL.128 R8, [R2+-0x28] ;  /* 0xffffd80002087983 */ /* 0x000ee80000100c00 */
[----:B------:R-:W4:Y:S04]  /*19e0*/  LDL R13, [R2+-0x4] ;  /* 0xfffffc00020d7983 */ /* 0x000f280000100800 */
[----:B------:R-:W5:Y:S04]  /*19f0*/  LDL R3, [R2+-0x18] ;  /* 0xffffe80002037983 */ /* 0x000f680000100800 */
[----:B------:R-:W5:Y:S04]  /*1a00*/  LDL R12, [R2+0x8] ;  /* 0x00000800020c7983 */ /* 0x000f680000100800 */
[----:B------:R-:W5:Y:S01]  /*1a10*/  LDL R7, [R2+0x4] ;  /* 0x0000040002077983 */ /* 0x000f620000100800 */
[----:B------:R-:W-:-:S04]  /*1a20*/  UIADD3 UR4, UPT, UPT, UR4, 0x4, URZ ;  /* 0x0000000404047890 */ /* 0x000fc8000fffe0ff */
[----:B------:R-:W-:Y:S01]  /*1a30*/  UISETP.NE.AND UP0, UPT, UR4, 0x30, UPT ;  /* 0x000000300400788c */ /* 0x000fe2000bf05270 */
[C-C-:B--2---:R-:W-:Y:S02]  /*1a40*/  SHF.L.W.U32.HI R14, R5.reuse, 0xf, R5.reuse ;  /* 0x0000000f050e7819 */ /* 0x144fe40000010e05 */
[--C-:B------:R-:W-:Y:S02]  /*1a50*/  SHF.L.W.U32.HI R15, R5, 0xd, R5.reuse ;  /* 0x0000000d050f7819 */ /* 0x100fe40000010e05 */
[----:B------:R-:W-:Y:S02]  /*1a60*/  SHF.R.U32.HI R5, RZ, 0xa, R5 ;  /* 0x0000000aff057819 */ /* 0x000fe40000011605 */
[C-C-:B---3--:R-:W-:Y:S02]  /*1a70*/  SHF.L.W.U32.HI R16, R10.reuse, 0x19, R10.reuse ;  /* 0x000000190a107819 */ /* 0x148fe40000010e0a */
[----:B------:R-:W-:Y:S02]  /*1a80*/  LOP3.LUT R5, R5, R14, R15, 0x96, !PT ;  /* 0x0000000e05057212 */ /* 0x000fe400078e960f */
[----:B------:R-:W-:-:S02]  /*1a90*/  SHF.L.W.U32.HI R17, R10, 0xe, R10 ;  /* 0x0000000e0a117819 */ /* 0x000fc40000010e0a */
[----:B------:R-:W-:Y:S02]  /*1aa0*/  SHF.R.U32.HI R18, RZ, 0x3, R10 ;  /* 0x00000003ff127819 */ /* 0x000fe4000001160a */
[----:B------:R-:W-:Y:S02]  /*1ab0*/  IADD3 R19, PT, PT, R9, R5, R6 ;  /* 0x0000000509137210 */ /* 0x000fe40007ffe006 */
[C-C-:B------:R-:W-:Y:S02]  /*1ac0*/  SHF.L.W.U32.HI R5, R4.reuse, 0xf, R4.reuse ;  /* 0x0000000f04057819 */ /* 0x140fe40000010e04 */
[--C-:B------:R-:W-:Y:S02]  /*1ad0*/  SHF.L.W.U32.HI R6, R4, 0xd, R4.reuse ;  /* 0x0000000d04067819 */ /* 0x100fe40000010e04 */
[----:B------:R-:W-:Y:S02]  /*1ae0*/  SHF.R.U32.HI R14, RZ, 0xa, R4 ;  /* 0x0000000aff0e7819 */ /* 0x000fe40000011604 */
[----:B------:R-:W-:-:S02]  /*1af0*/  LOP3.LUT R18, R18, R16, R17, 0x96, !PT ;  /* 0x0000001012127212 */ /* 0x000fc400078e9611 */
[C-C-:B------:R-:W-:Y:S02]  /*1b00*/  SHF.L.W.U32.HI R15, R9.reuse, 0x19, R9.reuse ;  /* 0x00000019090f7819 */ /* 0x140fe40000010e09 */
[--C-:B------:R-:W-:Y:S02]  /*1b10*/  SHF.L.W.U32.HI R16, R9, 0xe, R9.reuse ;  /* 0x0000000e09107819 */ /* 0x100fe40000010e09 */
[----:B------:R-:W-:Y:S01]  /*1b20*/  SHF.R.U32.HI R17, RZ, 0x3, R9 ;  /* 0x00000003ff117819 */ /* 0x000fe20000011609 */
[----:B------:R-:W-:Y:S01]  /*1b30*/  IMAD.IADD R9, R18, 0x1, R19 ;  /* 0x0000000112097824 */ /* 0x000fe200078e0213 */
[----:B------:R-:W-:Y:S02]  /*1b40*/  LOP3.LUT R5, R14, R5, R6, 0x96, !PT ;  /* 0x000000050e057212 */ /* 0x000fe400078e9606 */
[----:B------:R-:W-:Y:S02]  /*1b50*/  LOP3.LUT R15, R17, R15, R16, 0x96, !PT ;  /* 0x0000000f110f7212 */ /* 0x000fe400078e9610 */
[----:B----4-:R-:W-:-:S02]  /*1b60*/  IADD3 R8, PT, PT, R8, R5, R13 ;  /* 0x0000000508087210 */ /* 0x010fc40007ffe00d */
[C-C-:B------:R-:W-:Y:S02]  /*1b70*/  SHF.L.W.U32.HI R6, R9.reuse, 0xf, R9.reuse ;  /* 0x0000000f09067819 */ /* 0x140fe40000010e09 */
[--C-:B------:R-:W-:Y:S01]  /*1b80*/  SHF.L.W.U32.HI R17, R9, 0xd, R9.reuse ;  /* 0x0000000d09117819 */ /* 0x100fe20000010e09 */
[----:B------:R-:W-:Y:S01]  /*1b90*/  IMAD.IADD R8, R15, 0x1, R8 ;  /* 0x000000010f087824 */ /* 0x000fe200078e0208 */
[----:B------:R-:W-:Y:S02]  /*1ba0*/  SHF.R.U32.HI R14, RZ, 0xa, R9 ;  /* 0x0000000aff0e7819 */ /* 0x000fe40000011609 */
[----:B-----5:R-:W-:Y:S02]  /*1bb0*/  SHF.L.W.U32.HI R18, R3, 0x19, R3 ;  /* 0x0000001903127819 */ /* 0x020fe40000010e03 */
[----:B------:R-:W-:Y:S01]  /*1bc0*/  LOP3.LUT R17, R14, R6, R17, 0x96, !PT ;  /* 0x000000060e117212 */ /* 0x000fe200078e9611 */
[----:B------:R-:W-:Y:S01]  /*1bd0*/  STL.64 [R2+0x18], R8 ;  /* 0x0000180802007387 */ /* 0x000fe20000100a00 */
[----:B------:R-:W-:-:S02]  /*1be0*/  SHF.L.W.U32.HI R5, R8, 0xf, R8 ;  /* 0x0000000f08057819 */ /* 0x000fc40000010e08 */
[--C-:B------:R-:W-:Y:S02]  /*1bf0*/  SHF.L.W.U32.HI R6, R8, 0xd, R8.reuse ;  /* 0x0000000d08067819 */ /* 0x100fe40000010e08 */
[----:B------:R-:W-:Y:S02]  /*1c00*/  SHF.R.U32.HI R13, RZ, 0xa, R8 ;  /* 0x0000000aff0d7819 */ /* 0x000fe40000011608 */
[----:B------:R-:W-:Y:S02]  /*1c10*/  SHF.L.W.U32.HI R19, R3, 0xe, R3 ;  /* 0x0000000e03137819 */ /* 0x000fe40000010e03 */
[C-C-:B------:R-:W-:Y:S02]  /*1c20*/  SHF.L.W.U32.HI R14, R11.reuse, 0x19, R11.reuse ;  /* 0x000000190b0e7819 */ /* 0x140fe40000010e0b */
[--C-:B------:R-:W-:Y:S02]  /*1c30*/  SHF.L.W.U32.HI R15, R11, 0xe, R11.reuse ;  /* 0x0000000e0b0f7819 */ /* 0x100fe40000010e0b */
[----:B------:R-:W-:-:S02]  /*1c40*/  SHF.R.U32.HI R16, RZ, 0x3, R11 ;  /* 0x00000003ff107819 */ /* 0x000fc4000001160b */
[----:B------:R-:W-:Y:S02]  /*1c50*/  SHF.R.U32.HI R3, RZ, 0x3, R3 ;  /* 0x00000003ff037819 */ /* 0x000fe40000011603 */
[----:B------:R-:W-:Y:S01]  /*1c60*/  LOP3.LUT R5, R13, R5, R6, 0x96, !PT ;  /* 0x000000050d057212 */ /* 0x000fe200078e9606 */
[----:B------:R-:W-:Y:S01]  /*1c70*/  IMAD.MOV.U32 R6, RZ, RZ, R4 ;  /* 0x000000ffff067224 */ /* 0x000fe200078e0004 */
[----:B------:R-:W-:Y:S02]  /*1c80*/  LOP3.LUT R14, R16, R14, R15, 0x96, !PT ;  /* 0x0000000e100e7212 */ /* 0x000fe400078e960f */
[----:B------:R-:W-:Y:S02]  /*1c90*/  IADD3 R12, PT, PT, R11, R17, R12 ;  /* 0x000000110b0c7210 */ /* 0x000fe40007ffe00c */
[----:B------:R-:W-:Y:S02]  /*1ca0*/  LOP3.LUT R3, R3, R18, R19, 0x96, !PT ;  /* 0x0000001203037212 */ /* 0x000fe400078e9613 */
[----:B------:R-:W-:Y:S01]  /*1cb0*/  IADD3 R5, PT, PT, R10, R5, R7 ;  /* 0x000000050a057210 */ /* 0x000fe20007ffe007 */
[----:B------:R-:W-:-:S02]  /*1cc0*/  VIADD R7, R2, 0x10 ;  /* 0x0000001002077836 */ /* 0x000fc40000000000 */
[----:B------:R-:W-:Y:S02]  /*1cd0*/  IMAD.IADD R3, R3, 0x1, R12 ;  /* 0x0000000103037824 */ /* 0x000fe400078e020c */
[----:B------:R-:W-:-:S03]  /*1ce0*/  IMAD.IADD R5, R14, 0x1, R5 ;  /* 0x000000010e057824 */ /* 0x000fc600078e0205 */
[----:B------:R-:W-:Y:S04]  /*1cf0*/  STL [R2+0x24], R3 ;  /* 0x0000240302007387 */ /* 0x000fe80000100800 */
[----:B------:R0:W-:Y:S02]  /*1d00*/  STL [R2+0x20], R5 ;  /* 0x0000200502007387 */ /* 0x0001e40000100800 */
[----:B0-----:R-:W-:Y:S01]  /*1d10*/  IMAD.MOV.U32 R2, RZ, RZ, R7 ;  /* 0x000000ffff027224 */ /* 0x001fe200078e0007 */
[----:B------:R-:W-:Y:S06]  /*1d20*/  BRA.U UP0, `(.L_x_19) ;  /* 0xfffffffd00247547 */ /* 0x000fec000b83ffff */
[----:B------:R-:W-:Y:S01]  /*1d30*/  IMAD.MOV.U32 R10, RZ, RZ, 0x1f83d9ab ;  /* 0x1f83d9abff0a7424 */ /* 0x000fe200078e00ff */
[----:B------:R-:W-:Y:S01]  /*1d40*/  UMOV UR4, URZ ;  /* 0x000000ff00047c82 */ /* 0x000fe20008000000 */
[----:B------:R-:W-:Y:S02]  /*1d50*/  IMAD.MOV.U32 R11, RZ, RZ, -0x64fa9774 ;  /* 0x9b05688cff0b7424 */ /* 0x000fe400078e00ff */
[----:B------:R-:W-:Y:S02]  /*1d60*/  IMAD.MOV.U32 R20, RZ, RZ, 0x510e527f ;  /* 0x510e527fff147424 */ /* 0x000fe400078e00ff */
[----:B------:R-:W-:Y:S02]  /*1d70*/  IMAD.MOV.U32 R21, RZ, RZ, -0x5ab00ac6 ;  /* 0xa54ff53aff157424 */ /* 0x000fe400078e00ff */
[----:B------:R-:W-:Y:S02]  /*1d80*/  IMAD.MOV.U32 R22, RZ, RZ, 0x3c6ef372 ;  /* 0x3c6ef372ff167424 */ /* 0x000fe400078e00ff */
[----:B------:R-:W-:-:S02]  /*1d90*/  IMAD.MOV.U32 R23, RZ, RZ, -0x4498517b ;  /* 0xbb67ae85ff177424 */ /* 0x000fc400078e00ff */
[----:B------:R-:W-:Y:S02]  /*1da0*/  IMAD.MOV.U32 R24, RZ, RZ, 0x6a09e667 ;  /* 0x6a09e667ff187424 */ /* 0x000fe400078e00ff */
[----:B------:R-:W-:Y:S02]  /*1db0*/  IMAD.MOV.U32 R3, RZ, RZ, 0x5be0cd19 ;  /* 0x5be0cd19ff037424 */ /* 0x000fe400078e00ff */
[----:B------:R-:W-:-:S07]  /*1dc0*/  IMAD.MOV.U32 R2, RZ, RZ, RZ ;  /* 0x000000ffff027224 */ /* 0x000fce00078e00ff */
.L_x_20:
[----:B------:R-:W-:-:S06]  /*1dd0*/  IMAD.IADD R5, R1, 0x1, R2 ;  /* 0x0000000101057824 */ /* 0x000fcc00078e0202 */
[----:B------:R-:W2:Y:S01]  /*1de0*/  LDL.128 R4, [R5] ;  /* 0x0000000005047983 */ /* 0x000ea20000100c00 */
[----:B------:R-:W2:Y:S01]  /*1df0*/  LDC R13, c[0x3][R2+0x24] ;  /* 0x00c00900020d7b82 */ /* 0x000ea20000000800 */
[C-C-:B------:R-:W-:Y:S01]  /*1e00*/  SHF.L.W.U32.HI R8, R20.reuse, 0x1a, R20.reuse ;  /* 0x0000001a14087819 */ /* 0x140fe20000010e14 */
[----:B------:R-:W-:Y:S01]  /*1e10*/  UIADD3 UR4, UPT, UPT, UR4, 0x4, URZ ;  /* 0x0000000404047890 */ /* 0x000fe2000fffe0ff */
[C-C-:B------:R-:W-:Y:S02]  /*1e20*/  SHF.L.W.U32.HI R9, R20.reuse, 0x15, R20.reuse ;  /* 0x0000001514097819 */ /* 0x140fe40000010e14 */
[----:B------:R-:W-:Y:S01]  /*1e30*/  SHF.L.W.U32.HI R12, R20, 0x7, R20 ;  /* 0x00000007140c7819 */ /* 0x000fe20000010e14 */
[----:B------:R-:W-:-:S03]  /*1e40*/  UISETP.NE.AND UP0, UPT, UR4, 0x40, UPT ;  /* 0x000000400400788c */ /* 0x000fc6000bf05270 */
[----:B------:R-:W-:Y:S02]  /*1e50*/  LOP3.LUT R8, R12, R8, R9, 0x96, !PT ;  /* 0x000000080c087212 */ /* 0x000fe400078e9609 */
[----:B------:R-:W-:Y:S02]  /*1e60*/  LOP3.LUT R9, R10, R20, R11, 0xb8, !PT ;  /* 0x000000140a097212 */ /* 0x000fe400078eb80b */
[----:B------:R-:W-:Y:S02]  /*1e70*/  SHF.L.W.U32.HI R12, R24, 0x1e, R24 ;  /* 0x0000001e180c7819 */ /* 0x000fe40000010e18 */
[----:B------:R-:W-:-:S04]  /*1e80*/  IADD3 R8, PT, PT, R3, R8, R9 ;  /* 0x0000000803087210 */ /* 0x000fc80007ffe009 */
[----:B--2---:R-:W-:Y:S02]  /*1e90*/  IADD3 R4, PT, PT, R4, R8, R13 ;  /* 0x0000000804047210 */ /* 0x004fe40007ffe00d */
[----:B------:R-:W0:Y:S03]  /*1ea0*/  LDC.64 R8, c[0x3][R2+0x28] ;  /* 0x00c00a0002087b82 */ /* 0x000e260000000a00 */
[----:B------:R-:W-:Y:S01]  /*1eb0*/  IMAD.IADD R3, R4, 0x1, R21 ;  /* 0x0000000104037824 */ /* 0x000fe200078e0215 */
[----:B------:R-:W-:-:S04]  /*1ec0*/  LOP3.LUT R21, R23, R22, R24, 0xe8, !PT ;  /* 0x0000001617157212 */ /* 0x000fc800078ee818 */
[C-C-:B------:R-:W-:Y:S02]  /*1ed0*/  SHF.L.W.U32.HI R13, R3.reuse, 0x1a, R3.reuse ;  /* 0x0000001a030d7819 */ /* 0x140fe40000010e03 */
[C-C-:B------:R-:W-:Y:S02]  /*1ee0*/  SHF.L.W.U32.HI R14, R3.reuse, 0x15, R3.reuse ;  /* 0x00000015030e7819 */ /* 0x140fe40000010e03 */
[----:B------:R-:W-:Y:S02]  /*1ef0*/  SHF.L.W.U32.HI R15, R3, 0x7, R3 ;  /* 0x00000007030f7819 */ /* 0x000fe40000010e03 */
[----:B------:R-:W-:Y:S02]  /*1f00*/  LOP3.LUT R16, R11, R3, R20, 0xb8, !PT ;  /* 0x000000030b107212 */ /* 0x000fe400078eb814 */
[----:B------:R-:W-:Y:S02]  /*1f10*/  LOP3.LUT R15, R15, R13, R14, 0x96, !PT ;  /* 0x0000000d0f0f7212 */ /* 0x000fe400078e960e */
[----:B------:R-:W-:-:S02]  /*1f20*/  SHF.L.W.U32.HI R13, R24, 0x13, R24 ;  /* 0x00000013180d7819 */ /* 0x000fc40000010e18 */
[----:B------:R-:W-:Y:S02]  /*1f30*/  IADD3 R15, PT, PT, R10, R15, R16 ;  /* 0x0000000f0a0f7210 */ /* 0x000fe40007ffe010 */
[----:B------:R-:W-:Y:S02]  /*1f40*/  SHF.L.W.U32.HI R14, R24, 0xa, R24 ;  /* 0x0000000a180e7819 */ /* 0x000fe40000010e18 */
[----:B0-----:R-:W-:Y:S02]  /*1f50*/  IADD3 R5, PT, PT, R5, R15, R8 ;  /* 0x0000000f05057210 */ /* 0x001fe40007ffe008 */
[----:B------:R-:W-:-:S03]  /*1f60*/  LOP3.LUT R13, R14, R12, R13, 0x96, !PT ;  /* 0x0000000c0e0d7212 */ /* 0x000fc600078e960d */
[----:B------:R-:W-:Y:S01]  /*1f70*/  IMAD.IADD R10, R5, 0x1, R22 ;  /* 0x00000001050a7824 */ /* 0x000fe200078e0216 */
[----:B------:R-:W-:-:S04]  /*1f80*/  IADD3 R21, PT, PT, R4, R13, R21 ;  /* 0x0000000d04157210 */ /* 0x000fc80007ffe015 */
[C-C-:B------:R-:W-:Y:S02]  /*1f90*/  SHF.L.W.U32.HI R4, R21.reuse, 0x1e, R21.reuse ;  /* 0x0000001e15047819 */ /* 0x140fe40000010e15 */
[C-C-:B------:R-:W-:Y:S02]  /*1fa0*/  SHF.L.W.U32.HI R13, R21.reuse, 0x13, R21.reuse ;  /* 0x00000013150d7819 */ /* 0x140fe40000010e15 */
[----:B------:R-:W-:Y:S02]  /*1fb0*/  SHF.L.W.U32.HI R8, R21, 0xa, R21 ;  /* 0x0000000a15087819 */ /* 0x000fe40000010e15 */
[C-C-:B------:R-:W-:Y:S02]  /*1fc0*/  SHF.L.W.U32.HI R12, R10.reuse, 0x1a, R10.reuse ;  /* 0x0000001a0a0c7819 */ /* 0x140fe40000010e0a */
[C-C-:B------:R-:W-:Y:S02]  /*1fd0*/  SHF.L.W.U32.HI R15, R10.reuse, 0x15, R10.reuse ;  /* 0x000000150a0f7819 */ /* 0x140fe40000010e0a */
[----:B------:R-:W-:-:S02]  /*1fe0*/  SHF.L.W.U32.HI R14, R10, 0x7, R10 ;  /* 0x000000070a0e7819 */ /* 0x000fc40000010e0a */
[----:B------:R-:W-:Y:S02]  /*1ff0*/  LOP3.LUT R4, R8, R4, R13, 0x96, !PT ;  /* 0x0000000408047212 */ /* 0x000fe400078e960d */
[----:B------:R-:W-:Y:S02]  /*2000*/  LOP3.LUT R12, R14, R12, R15, 0x96, !PT ;  /* 0x0000000c0e0c7212 */ /* 0x000fe400078e960f */
[----:B------:R-:W-:Y:S02]  /*2010*/  LOP3.LUT R8, R20, R10, R3, 0xb8, !PT ;  /* 0x0000000a14087212 */ /* 0x000fe400078eb803 */
[----:B------:R-:W-:Y:S02]  /*2020*/  LOP3.LUT R22, R24, R23, R21, 0xe8, !PT ;  /* 0x0000001718167212 */ /* 0x000fe400078ee815 */
[----:B------:R-:W-:Y:S02]  /*2030*/  IADD3 R8, PT, PT, R11, R12, R8 ;  /* 0x0000000c0b087210 */ /* 0x000fe40007ffe008 */
[----:B------:R-:W-:-:S02]  /*2040*/  IADD3 R22, PT, PT, R5, R4, R22 ;  /* 0x0000000405167210 */ /* 0x000fc40007ffe016 */
[----:B------:R0:W1:Y:S01]  /*2050*/  LDC R4, c[0x3][R2+0x30] ;  /* 0x00c00c0002047b82 */ /* 0x0000620000000800 */
[----:B------:R-:W-:Y:S02]  /*2060*/  IADD3 R6, PT, PT, R6, R8, R9 ;  /* 0x0000000806067210 */ /* 0x000fe40007ffe009 */
[C-C-:B------:R-:W-:Y:S02]  /*2070*/  SHF.L.W.U32.HI R5, R22.reuse, 0x1e, R22.reuse ;  /* 0x0000001e16057819 */ /* 0x140fe40000010e16 */
[--C-:B------:R-:W-:Y:S01]  /*2080*/  SHF.L.W.U32.HI R8, R22, 0x13, R22.reuse ;  /* 0x0000001316087819 */ /* 0x100fe20000010e16 */
[----:B------:R-:W-:Y:S01]  /*2090*/  IMAD.IADD R11, R6, 0x1, R23 ;  /* 0x00000001060b7824 */ /* 0x000fe200078e0217 */
[--C-:B------:R-:W-:Y:S01]  /*20a0*/  SHF.L.W.U32.HI R9, R22, 0xa, R22.reuse ;  /* 0x0000000a16097819 */ /* 0x100fe20000010e16 */
[----:B0-----:R-:W-:Y:S01]  /*20b0*/  VIADD R2, R2, 0x10 ;  /* 0x0000001002027836 */ /* 0x001fe20000000000 */
[----:B------:R-:W-:Y:S02]  /*20c0*/  LOP3.LUT R23, R21, R24, R22, 0xe8, !PT ;  /* 0x0000001815177212 */ /* 0x000fe400078ee816 */
[----:B------:R-:W-:-:S02]  /*20d0*/  LOP3.LUT R5, R9, R5, R8, 0x96, !PT ;  /* 0x0000000509057212 */ /* 0x000fc400078e9608 */
[C-C-:B------:R-:W-:Y:S02]  /*20e0*/  SHF.L.W.U32.HI R8, R11.reuse, 0x1a, R11.reuse ;  /* 0x0000001a0b087819 */ /* 0x140fe40000010e0b */
[C-C-:B------:R-:W-:Y:S02]  /*20f0*/  SHF.L.W.U32.HI R9, R11.reuse, 0x15, R11.reuse ;  /* 0x000000150b097819 */ /* 0x140fe40000010e0b */
[----:B------:R-:W-:Y:S02]  /*2100*/  SHF.L.W.U32.HI R12, R11, 0x7, R11 ;  /* 0x000000070b0c7819 */ /* 0x000fe40000010e0b */
[----:B------:R-:W-:Y:S02]  /*2110*/  IADD3 R23, PT, PT, R6, R5, R23 ;  /* 0x0000000506177210 */ /* 0x000fe40007ffe017 */
[----:B------:R-:W-:Y:S02]  /*2120*/  LOP3.LUT R9, R12, R8, R9, 0x96, !PT ;  /* 0x000000080c097212 */ /* 0x000fe400078e9609 */
[----:B------:R-:W-:-:S02]  /*2130*/  LOP3.LUT R5, R3, R11, R10, 0xb8, !PT ;  /* 0x0000000b03057212 */ /* 0x000fc400078eb80a */
[C---:B------:R-:W-:Y:S02]  /*2140*/  SHF.L.W.U32.HI R6, R23.reuse, 0x1e, R23 ;  /* 0x0000001e17067819 */ /* 0x040fe40000010e17 */
[----:B------:R-:W-:Y:S02]  /*2150*/  IADD3 R5, PT, PT, R20, R9, R5 ;  /* 0x0000000914057210 */ /* 0x000fe40007ffe005 */
[C-C-:B------:R-:W-:Y:S02]  /*2160*/  SHF.L.W.U32.HI R13, R23.reuse, 0x13, R23.reuse ;  /* 0x00000013170d7819 */ /* 0x140fe40000010e17 */
[----:B------:R-:W-:Y:S02]  /*2170*/  SHF.L.W.U32.HI R8, R23, 0xa, R23 ;  /* 0x0000000a17087819 */ /* 0x000fe40000010e17 */
[----:B-1----:R-:W-:Y:S02]  /*2180*/  IADD3 R5, PT, PT, R7, R5, R4 ;  /* 0x0000000507057210 */ /* 0x002fe40007ffe004 */
[----:B------:R-:W-:-:S02]  /*2190*/  LOP3.LUT R6, R8, R6, R13, 0x96, !PT ;  /* 0x0000000608067212 */ /* 0x000fc400078e960d */
[----:B------:R-:W-:Y:S01]  /*21a0*/  LOP3.LUT R4, R22, R21, R23, 0xe8, !PT ;  /* 0x0000001516047212 */ /* 0x000fe200078ee817 */
[----:B------:R-:W-:-:S03]  /*21b0*/  IMAD.IADD R20, R5, 0x1, R24 ;  /* 0x0000000105147824 */ /* 0x000fc600078e0218 */
[----:B------:R-:W-:Y:S01]  /*21c0*/  IADD3 R24, PT, PT, R5, R6, R4 ;  /* 0x0000000605187210 */ /* 0x000fe20007ffe004 */
[----:B------:R-:W-:Y:S06]  /*21d0*/  BRA.U UP0, `(.L_x_20) ;  /* 0xfffffff900fc7547 */ /* 0x000fec000b83ffff */
[----:B------:R-:W-:Y:S01]  /*21e0*/  ISETP.NE.U32.AND P0, PT, R0, RZ, PT ;  /* 0x000000ff0000720c */ /* 0x000fe20003f05070 */
[----:B------:R-:W-:Y:S01]  /*21f0*/  BSSY.RECONVERGENT B0, `(.L_x_21) ;  /* 0x000012d000007945 */ /* 0x000fe20003800200 */
[----:B------:R-:W-:Y:S02]  /*2200*/  VIADD R24, R24, 0x6a09e667 ;  /* 0x6a09e66718187836 */ /* 0x000fe40000000000 */
[----:B------:R-:W-:Y:S01]  /*2210*/  ISETP.NE.AND.EX P0, PT, RZ, RZ, PT, P0 ;  /* 0x000000ffff00720c */ /* 0x000fe20003f05300 */
[----:B------:R-:W-:Y:S02]  /*2220*/  VIADD R23, R23, 0xbb67ae85 ;  /* 0xbb67ae8517177836 */ /* 0x000fe40000000000 */
[----:B------:R-:W-:Y:S02]  /*2230*/  VIADD R22, R22, 0x3c6ef372 ;  /* 0x3c6ef37216167836 */ /* 0x000fe40000000000 */
[----:B------:R-:W-:Y:S02]  /*2240*/  VIADD R21, R21, 0xa54ff53a ;  /* 0xa54ff53a15157836 */ /* 0x000fe40000000000 */
[----:B------:R-:W-:-:S02]  /*2250*/  VIADD R20, R20, 0x510e527f ;  /* 0x510e527f14147836 */ /* 0x000fc40000000000 */
[----:B------:R-:W-:Y:S02]  /*2260*/  VIADD R0, R11, 0x9b05688c ;  /* 0x9b05688c0b007836 */ /* 0x000fe40000000000 */
[----:B------:R-:W-:Y:S02]  /*2270*/  VIADD R2, R10, 0x1f83d9ab ;  /* 0x1f83d9ab0a027836 */ /* 0x000fe40000000000 */
[----:B------:R-:W-:Y:S01]  /*2280*/  VIADD R3, R3, 0x5be0cd19 ;  /* 0x5be0cd1903037836 */ /* 0x000fe20000000000 */
[----:B------:R-:W-:Y:S06]  /*2290*/  @!P0 BRA `(.L_x_22) ;  /* 0x0000001000888947 */ /* 0x000fec0003800000 */
[----:B------:R-:W2:Y:S04]  /*22a0*/  LDL.128 R12, [R1+0x140] ;  /* 0x00014000010c7983 */ /* 0x000ea80000100c00 */
[----:B------:R-:W3:Y:S04]  /*22b0*/  LDL.128 R8, [R1+0x150] ;  /* 0x0001500001087983 */ /* 0x000ee80000100c00 */
[----:B------:R-:W4:Y:S01]  /*22c0*/  LDL.128 R4, [R1+0x170] ;  /* 0x0001700001047983 */ /* 0x000f220000100c00 */
[C---:B--2---:R-:W-:Y:S02]  /*22d0*/  PRMT R16, R12.reuse, 0x7771, RZ ;  /* 0x000077710c107816 */ /* 0x044fe400000000ff */
[----:B------:R-:W-:-:S02]  /*22e0*/  PRMT R18, R12, 0x7773, RZ ;  /* 0x000077730c127816 */ /* 0x000fc400000000ff */
[----:B------:R-:W-:Y:S01]  /*22f0*/  PRMT R29, R13, 0x7770, RZ ;  /* 0x000077700d1d7816 */ /* 0x000fe200000000ff */
[----:B------:R-:W-:-:S05]  /*2300*/  IMAD.U32 R16, R16, 0x10000, RZ ;  /* 0x0001000010107824 */ /* 0x000fca00078e00ff */
[----:B------:R-:W-:Y:S02]  /*2310*/  LOP3.LUT R17, R16, 0xff0000, RZ, 0xc0, !PT ;  /* 0x00ff000010117812 */ /* 0x000fe400078ec0ff */
[----:B------:R-:W-:-:S05]  /*2320*/  PRMT R16, R12, 0x7770, RZ ;  /* 0x000077700c107816 */ /* 0x000fca00000000ff */
[----:B------:R-:W-:Y:S01]  /*2330*/  IMAD R17, R16, 0x1000000, R17 ;  /* 0x0100000010117824 */ /* 0x000fe200078e0211 */
[----:B------:R-:W-:-:S05]  /*2340*/  PRMT R16, R12, 0x7772, RZ ;  /* 0x000077720c107816 */ /* 0x000fca00000000ff */
[----:B------:R-:W-:Y:S01]  /*2350*/  IMAD.SHL.U32 R12, R16, 0x100, RZ ;  /* 0x00000100100c7824 */ /* 0x000fe200078e00ff */
[----:B------:R-:W-:-:S04]  /*2360*/  PRMT R16, R13, 0x7771, RZ ;  /* 0x000077710d107816 */ /* 0x000fc800000000ff */
[----:B------:R-:W-:Y:S01]  /*2370*/  LOP3.LUT R12, R18, R17, R12, 0xfe, !PT ;  /* 0x00000011120c7212 */ /* 0x000fe200078efe0c */
[----:B------:R-:W-:-:S05]  /*2380*/  IMAD.U32 R16, R16, 0x10000, RZ ;  /* 0x0001000010107824 */ /* 0x000fca00078e00ff */
[----:B------:R-:W-:-:S05]  /*2390*/  LOP3.LUT R16, R16, 0xff0000, RZ, 0xc0, !PT ;  /* 0x00ff000010107812 */ /* 0x000fca00078ec0ff */
[----:B------:R-:W-:Y:S02]  /*23a0*/  IMAD R29, R29, 0x1000000, R16 ;  /* 0x010000001d1d7824 */ /* 0x000fe400078e0210 */
[----:B------:R-:W2:Y:S01]  /*23b0*/  LDL.128 R16, [R1+0x160] ;  /* 0x0001600001107983 */ /* 0x000ea20000100c00 */
[C---:B------:R-:W-:Y:S01]  /*23c0*/  PRMT R28, R13.reuse, 0x7772, RZ ;  /* 0x000077720d1c7816 */ /* 0x040fe200000000ff */
[----:B------:R-:W-:Y:S01]  /*23d0*/  UMOV UR4, URZ ;  /* 0x000000ff00047c82 */ /* 0x000fe20008000000 */
[----:B------:R-:W-:-:S03]  /*23e0*/  PRMT R13, R13, 0x7773, RZ ;  /* 0x000077730d0d7816 */ /* 0x000fc600000000ff */
[----:B------:R-:W-:-:S05]  /*23f0*/  IMAD.SHL.U32 R28, R28, 0x100, RZ ;  /* 0x000001001c1c7824 */ /* 0x000fca00078e00ff */
[----:B------:R-:W-:Y:S02]  /*2400*/  LOP3.LUT R13, R13, R29, R28, 0xfe, !PT ;  /* 0x0000001d0d0d7212 */ /* 0x000fe400078efe1c */
[----:B------:R-:W-:-:S05]  /*2410*/  PRMT R28, R14, 0x7771, RZ ;  /* 0x000077710e1c7816 */ /* 0x000fca00000000ff */
[----:B------:R-:W-:-:S05]  /*2420*/  IMAD.U32 R28, R28, 0x10000, RZ ;  /* 0x000100001c1c7824 */ /* 0x000fca00078e00ff */
[----:B------:R-:W-:Y:S02]  /*2430*/  LOP3.LUT R29, R28, 0xff0000, RZ, 0xc0, !PT ;  /* 0x00ff00001c1d7812 */ /* 0x000fe400078ec0ff */
[----:B------:R-:W-:-:S05]  /*2440*/  PRMT R28, R14, 0x7770, RZ ;  /* 0x000077700e1c7816 */ /* 0x000fca00000000ff */
[----:B------:R-:W-:Y:S01]  /*2450*/  IMAD R28, R28, 0x1000000, R29 ;  /* 0x010000001c1c7824 */ /* 0x000fe200078e021d */
[C---:B------:R-:W-:Y:S02]  /*2460*/  PRMT R29, R14.reuse, 0x7772, RZ ;  /* 0x000077720e1d7816 */ /* 0x040fe400000000ff */
        /* <DEDUP_REMOVED lines=12> */
[----:B---3--:R-:W-:-:S03]  /*2530*/  PRMT R28, R8, 0x7771, RZ ;  /* 0x00007771081c7816 */ /* 0x008fc600000000ff */
[----:B------:R0:W-:Y:S02]  /*2540*/  STL.128 [R1], R12 ;  /* 0x0000000c01007387 */ /* 0x0001e40000100c00 */
[----:B------:R-:W-:-:S05]  /*2550*/  IMAD.U32 R28, R28, 0x10000, RZ ;  /* 0x000100001c1c7824 */ /* 0x000fca00078e00ff */
[----:B------:R-:W-:Y:S02]  /*2560*/  LOP3.LUT R29, R28, 0xff0000, RZ, 0xc0, !PT ;  /* 0x00ff00001c1d7812 */ /* 0x000fe400078ec0ff */
[----:B------:R-:W-:-:S05]  /*2570*/  PRMT R28, R8, 0x7770, RZ ;  /* 0x00007770081c7816 */ /* 0x000fca00000000ff */
[----:B------:R-:W-:Y:S01]  /*2580*/  IMAD R29, R28, 0x1000000, R29 ;  /* 0x010000001c1d7824 */ /* 0x000fe200078e021d */
[C---:B------:R-:W-:Y:S02]  /*2590*/  PRMT R28, R8.reuse, 0x7772, RZ ;  /* 0x00007772081c7816 */ /* 0x040fe400000000ff */
[----:B0-----:R-:W-:Y:S02]  /*25a0*/  PRMT R12, R8, 0x7773, RZ ;  /* 0x00007773080c7816 */ /* 0x001fe400000000ff */
[----:B------:R-:W-:Y:S01]  /*25b0*/  PRMT R14, R10, 0x7773, RZ ;  /* 0x000077730a0e7816 */ /* 0x000fe200000000ff */
[----:B------:R-:W-:Y:S01]  /*25c0*/  IMAD.SHL.U32 R8, R28, 0x100, RZ ;  /* 0x000001001c087824 */ /* 0x000fe200078e00ff */
[----:B------:R-:W-:-:S04]  /*25d0*/  PRMT R28, R9, 0x7771, RZ ;  /* 0x00007771091c7816 */ /* 0x000fc800000000ff */
[----:B------:R-:W-:Y:S01]  /*25e0*/  LOP3.LUT R8, R12, R29, R8, 0xfe, !PT ;  /* 0x0000001d0c087212 */ /* 0x000fe200078efe08 */
[----:B------:R-:W-:Y:S01]  /*25f0*/  IMAD.U32 R28, R28, 0x10000, RZ ;  /* 0x000100001c1c7824 */ /* 0x000fe200078e00ff */
[----:B------:R-:W-:-:S04]  /*2600*/  PRMT R12, R9, 0x7770, RZ ;  /* 0x00007770090c7816 */ /* 0x000fc800000000ff */
[----:B------:R-:W-:-:S05]  /*2610*/  LOP3.LUT R13, R28, 0xff0000, RZ, 0xc0, !PT ;  /* 0x00ff00001c0d7812 */ /* 0x000fca00078ec0ff */
        /* <DEDUP_REMOVED lines=14> */
[----:B------:R-:W-:Y:S01]  /*2700*/  IMAD.U32 R12, R12, 0x10000, RZ ;  /* 0x000100000c0c7824 */ /* 0x000fe200078e00ff */
[----:B----4-:R-:W-:-:S04]  /*2710*/  PRMT R14, R4, 0x7773, RZ ;  /* 0x00007773040e7816 */ /* 0x010fc800000000ff */
[----:B------:R-:W-:Y:S02]  /*2720*/  LOP3.LUT R13, R12, 0xff0000, RZ, 0xc0, !PT ;  /* 0x00ff00000c0d7812 */ /* 0x000fe400078ec0ff */
[----:B------:R-:W-:-:S05]  /*2730*/  PRMT R12, R11, 0x7770, RZ ;  /* 0x000077700b0c7816 */ /* 0x000fca00000000ff */
[----:B------:R-:W-:Y:S01]  /*2740*/  IMAD R13, R12, 0x1000000, R13 ;  /* 0x010000000c0d7824 */ /* 0x000fe200078e020d */
[C---:B------:R-:W-:Y:S02]  /*2750*/  PRMT R12, R11.reuse, 0x7772, RZ ;  /* 0x000077720b0c7816 */ /* 0x040fe400000000ff */
[----:B------:R-:W-:-:S03]  /*2760*/  PRMT R11, R11, 0x7773, RZ ;  /* 0x000077730b0b7816 */ /* 0x000fc600000000ff */
[----:B------:R-:W-:-:S05]  /*2770*/  IMAD.SHL.U32 R12, R12, 0x100, RZ ;  /* 0x000001000c0c7824 */ /* 0x000fca00078e00ff */
[----:B------:R-:W-:Y:S02]  /*2780*/  LOP3.LUT R11, R11, R13, R12, 0xfe, !PT ;  /* 0x0000000d0b0b7212 */ /* 0x000fe400078efe0c */
[----:B------:R-:W-:-:S03]  /*2790*/  PRMT R12, R4, 0x7771, RZ ;  /* 0x00007771040c7816 */ /* 0x000fc600000000ff */
[----:B------:R0:W-:Y:S02]  /*27a0*/  STL.128 [R1+0x10], R8 ;  /* 0x0000100801007387 */ /* 0x0001e40000100c00 */
        /* <DEDUP_REMOVED lines=9> */
[----:B------:R-:W-:-:S04]  /*2840*/  PRMT R14, R6, 0x7773, RZ ;  /* 0x00007773060e7816 */ /* 0x000fc800000000ff */
        /* <DEDUP_REMOVED lines=17> */
[----:B------:R-:W-:Y:S02]  /*2960*/  LOP3.LUT R13, R12, 0xff0000, RZ, 0xc0, !PT ;  /* 0x00ff00000c0d7812 */ /* 0x000fe400078ec0ff */
[----:B------:R-:W-:-:S05]  /*2970*/  PRMT R12, R7, 0x7770, RZ ;  /* 0x00007770070c7816 */ /* 0x000fca00000000ff */
[----:B------:R-:W-:Y:S01]  /*2980*/  IMAD R13, R12, 0x1000000, R13 ;  /* 0x010000000c0d7824 */ /* 0x000fe200078e020d */
[C---:B------:R-:W-:Y:S02]  /*2990*/  PRMT R12, R7.reuse, 0x7772, RZ ;  /* 0x00007772070c7816 */ /* 0x040fe400000000ff */
[----:B------:R-:W-:-:S03]  /*29a0*/  PRMT R7, R7, 0x7773, RZ ;  /* 0x0000777307077816 */ /* 0x000fc600000000ff */
[----:B------:R-:W-:-:S05]  /*29b0*/  IMAD.SHL.U32 R12, R12, 0x100, RZ ;  /* 0x000001000c0c7824 */ /* 0x000fca00078e00ff */
[----:B------:R-:W-:-:S05]  /*29c0*/  LOP3.LUT R7, R7, R13, R12, 0xfe, !PT ;  /* 0x0000000d07077212 */ /* 0x000fca00078efe0c */
[----:B------:R0:W-:Y:S01]  /*29d0*/  STL.128 [R1+0x30], R4 ;  /* 0x0000300401007387 */ /* 0x0001e20000100c00 */
[----:B--2---:R-:W-:-:S05]  /*29e0*/  PRMT R12, R16, 0x7771, RZ ;  /* 0x00007771100c7816 */ /* 0x004fca00000000ff */
        /* <DEDUP_REMOVED lines=35> */
[----:B------:R0:W-:Y:S02]  /*2c20*/  STL.128 [R1+0x20], R12 ;  /* 0x0000200c01007387 */ /* 0x0001e40000100c00 */
.L_x_23:
        /* <DEDUP_REMOVED lines=11> */
[----:B------:R-:W-:Y:S02]  /*2ce0*/  SHF.R.U32.HI R17, RZ, 0xa, R8 ;  /* 0x0000000aff117819 */ /* 0x000fe40000011608 */
[----:B------:R-:W-:Y:S02]  /*2cf0*/  LOP3.LUT R9, R9, R15, R16, 0x96, !PT ;  /* 0x0000000f09097212 */ /* 0x000fe400078e9610 */
[----:B------:R-:W-:-:S02]  /*2d00*/  SHF.L.W.U32.HI R15, R8, 0xf, R8 ;  /* 0x0000000f080f7819 */ /* 0x000fc40000010e08 */
[----:B------:R-:W-:Y:S02]  /*2d10*/  SHF.L.W.U32.HI R16, R8, 0xd, R8 ;  /* 0x0000000d08107819 */ /* 0x000fe40000010e08 */
[--C-:B---3--:R-:W-:Y:S02]  /*2d20*/  SHF.L.W.U32.HI R18, R5, 0xe, R5.reuse ;  /* 0x0000000e05127819 */ /* 0x108fe40000010e05 */
[----:B------:R-:W-:Y:S02]  /*2d30*/  LOP3.LUT R16, R17, R15, R16, 0x96, !PT ;  /* 0x0000000f11107212 */ /* 0x000fe400078e9610 */
[--C-:B------:R-:W-:Y:S02]  /*2d40*/  SHF.L.W.U32.HI R15, R5, 0x19, R5.reuse ;  /* 0x00000019050f7819 */ /* 0x100fe40000010e05 */
[----:B------:R-:W-:Y:S02]  /*2d50*/  SHF.R.U32.HI R17, RZ, 0x3, R5 ;  /* 0x00000003ff117819 */ /* 0x000fe40000011605 */
[----:B----4-:R-:W-:-:S02]  /*2d60*/  IADD3 R4, PT, PT, R4, R16, R13 ;  /* 0x0000001004047210 */ /* 0x010fc40007ffe00d */
[----:B------:R-:W-:Y:S02]  /*2d70*/  LOP3.LUT R15, R17, R15, R18, 0x96, !PT ;  /* 0x0000000f110f7212 */ /* 0x000fe400078e9612 */
[C-C-:B------:R-:W-:Y:S02]  /*2d80*/  SHF.L.W.U32.HI R13, R6.reuse, 0x19, R6.reuse ;  /* 0x00000019060d7819 */ /* 0x140fe40000010e06 */
[----:B------:R-:W-:Y:S01]  /*2d90*/  SHF.L.W.U32.HI R16, R6, 0xe, R6 ;  /* 0x0000000e06107819 */ /* 0x000fe20000010e06 */
[----:B------:R-:W-:Y:S01]  /*2da0*/  IMAD.IADD R4, R15, 0x1, R4 ;  /* 0x000000010f047824 */ /* 0x000fe200078e0204 */
[----:B------:R-:W-:Y:S02]  /*2db0*/  SHF.R.U32.HI R17, RZ, 0x3, R6 ;  /* 0x00000003ff117819 */ /* 0x000fe40000011606 */
[----:B------:R-:W-:Y:S02]  /*2dc0*/  IADD3 R14, PT, PT, R5, R9, R14 ;  /* 0x00000009050e7210 */ /* 0x000fe40007ffe00e */
[----:B------:R-:W-:-:S02]  /*2dd0*/  LOP3.LUT R13, R17, R13, R16, 0x96, !PT ;  /* 0x0000000d110d7212 */ /* 0x000fc400078e9610 */
[C-C-:B------:R-:W-:Y:S02]  /*2de0*/  SHF.L.W.U32.HI R9, R7.reuse, 0x19, R7.reuse ;  /* 0x0000001907097819 */ /* 0x140fe40000010e07 */
[--C-:B------:R-:W-:Y:S01]  /*2df0*/  SHF.L.W.U32.HI R16, R7, 0xe, R7.reuse ;  /* 0x0000000e07107819 */ /* 0x100fe20000010e07 */
[----:B------:R-:W-:Y:S01]  /*2e00*/  IMAD.IADD R5, R13, 0x1, R14 ;  /* 0x000000010d057824 */ /* 0x000fe200078e020e */
[----:B------:R-:W-:Y:S02]  /*2e10*/  SHF.R.U32.HI R17, RZ, 0x3, R7 ;  /* 0x00000003ff117819 */ /* 0x000fe40000011607 */
[C-C-:B------:R-:W-:Y:S02]  /*2e20*/  SHF.L.W.U32.HI R13, R4.reuse, 0xf, R4.reuse ;  /* 0x0000000f040d7819 */ /* 0x140fe40000010e04 */
[--C-:B------:R-:W-:Y:S01]  /*2e30*/  SHF.L.W.U32.HI R14, R4, 0xd, R4.reuse ;  /* 0x0000000d040e7819 */ /* 0x100fe20000010e04 */
[----:B------:R-:W-:Y:S01]  /*2e40*/  STL.64 [R27+0x18], R4 ;  /* 0x000018041b007387 */ /* 0x000fe20000100a00 */
[----:B------:R-:W-:-:S02]  /*2e50*/  SHF.R.U32.HI R15, RZ, 0xa, R4 ;  /* 0x0000000aff0f7819 */ /* 0x000fc40000011604 */
[----:B------:R-:W-:Y:S02]  /*2e60*/  LOP3.LUT R9, R17, R9, R16, 0x96, !PT ;  /* 0x0000000911097212 */ /* 0x000fe400078e9610 */
[C-C-:B------:R-:W-:Y:S02]  /*2e70*/  SHF.L.W.U32.HI R16, R5.reuse, 0xf, R5.reuse ;  /* 0x0000000f05107819 */ /* 0x140fe40000010e05 */
[--C-:B------:R-:W-:Y:S02]  /*2e80*/  SHF.L.W.U32.HI R17, R5, 0xd, R5.reuse ;  /* 0x0000000d05117819 */ /* 0x100fe40000010e05 */
[----:B------:R-:W-:Y:S02]  /*2e90*/  SHF.R.U32.HI R18, RZ, 0xa, R5 ;  /* 0x0000000aff127819 */ /* 0x000fe40000011605 */
[----:B------:R-:W-:Y:S02]  /*2ea0*/  LOP3.LUT R13, R15, R13, R14, 0x96, !PT ;  /* 0x0000000d0f0d7212 */ /* 0x000fe400078e960e */
[----:B-----5:R-:W-:-:S02]  /*2eb0*/  SHF.L.W.U32.HI R14, R10, 0x19, R10 ;  /* 0x000000190a0e7819 */ /* 0x020fc40000010e0a */
[--C-:B------:R-:W-:Y:S02]  /*2ec0*/  SHF.L.W.U32.HI R15, R10, 0xe, R10.reuse ;  /* 0x0000000e0a0f7819 */ /* 0x100fe40000010e0a */
[----:B------:R-:W-:Y:S02]  /*2ed0*/  LOP3.LUT R16, R18, R16, R17, 0x96, !PT ;  /* 0x0000001012107212 */ /* 0x000fe400078e9611 */
[----:B------:R-:W-:Y:S02]  /*2ee0*/  SHF.R.U32.HI R10, RZ, 0x3, R10 ;  /* 0x00000003ff0a7819 */ /* 0x000fe4000001160a */
[----:B------:R-:W-:Y:S02]  /*2ef0*/  IADD3 R7, PT, PT, R7, R16, R12 ;  /* 0x0000001007077210 */ /* 0x000fe40007ffe00c */
[----:B------:R-:W-:Y:S01]  /*2f00*/  LOP3.LUT R10, R10, R14, R15, 0x96, !PT ;  /* 0x0000000e0a0a7212 */ /* 0x000fe200078e960f */
[----:B------:R-:W-:Y:S01]  /*2f10*/  IMAD.MOV.U32 R14, RZ, RZ, R8 ;  /* 0x000000ffff0e7224 */ /* 0x000fe200078e0008 */
[----:B------:R-:W-:-:S03]  /*2f20*/  IADD3 R6, PT, PT, R6, R13, R11 ;  /* 0x0000000d06067210 */ /* 0x000fc60007ffe00b */
[----:B------:R-:W-:Y:S02]  /*2f30*/  IMAD.IADD R10, R10, 0x1, R7 ;  /* 0x000000010a0a7824 */ /* 0x000fe400078e0207 */
[----:B------:R-:W-:Y:S02]  /*2f40*/  IMAD.IADD R6, R9, 0x1, R6 ;  /* 0x0000000109067824 */ /* 0x000fe400078e0206 */
[----:B------:R-:W-:Y:S01]  /*2f50*/  VIADD R7, R27, 0x10 ;  /* 0x000000101b077836 */ /* 0x000fe20000000000 */
[----:B------:R-:W-:Y:S04]  /*2f60*/  STL [R27+0x24], R10 ;  /* 0x0000240a1b007387 */ /* 0x000fe80000100800 */
[----:B------:R0:W-:Y:S02]  /*2f70*/  STL [R27+0x20], R6 ;  /* 0x000020061b007387 */ /* 0x0001e40000100800 */
[----:B0-----:R-:W-:Y:S01]  /*2f80*/  IMAD.MOV.U32 R27, RZ, RZ, R7 ;  /* 0x000000ffff1b7224 */ /* 0x001fe200078e0007 */
[----:B------:R-:W-:Y:S06]  /*2f90*/  BRA.U UP0, `(.L_x_23) ;  /* 0xfffffffd00247547 */ /* 0x000fec000b83ffff */
[----:B------:R-:W-:Y:S02]  /*2fa0*/  IMAD.MOV.U32 R10, RZ, RZ, RZ ;  /* 0x000000ffff0a7224 */ /* 0x000fe400078e00ff */
[----:B------:R-:W-:Y:S02]  /*2fb0*/  IMAD.MOV.U32 R14, RZ, RZ, R3 ;  /* 0x000000ffff0e7224 */ /* 0x000fe400078e0003 */
[----:B------:R-:W-:Y:S02]  /*2fc0*/  IMAD.MOV.U32 R13, RZ, RZ, R24 ;  /* 0x000000ffff0d7224 */ /* 0x000fe400078e0018 */
[----:B------:R-:W-:Y:S02]  /*2fd0*/  IMAD.MOV.U32 R12, RZ, RZ, R23 ;  /* 0x000000ffff0c7224 */ /* 0x000fe400078e0017 */
[----:B------:R-:W-:Y:S02]  /*2fe0*/  IMAD.MOV.U32 R11, RZ, RZ, R22 ;  /* 0x000000ffff0b7224 */ /* 0x000fe400078e0016 */
[----:B------:R-:W-:-:S02]  /*2ff0*/  IMAD.MOV.U32 R16, RZ, RZ, R21 ;  /* 0x000000ffff107224 */ /* 0x000fc400078e0015 */
[----:B------:R-:W-:Y:S02]  /*3000*/  IMAD.MOV.U32 R18, RZ, RZ, R20 ;  /* 0x000000ffff127224 */ /* 0x000fe400078e0014 */
[----:B------:R-:W-:Y:S02]  /*3010*/  IMAD.MOV.U32 R15, RZ, RZ, R0 ;  /* 0x000000ffff0f7224 */ /* 0x000fe400078e0000 */
[----:B------:R-:W-:-:S07]  /*3020*/  IMAD.MOV.U32 R17, RZ, RZ, R2 ;  /* 0x000000ffff117224 */ /* 0x000fce00078e0002 */
.L_x_24:
[----:B------:R-:W-:-:S06]  /*3030*/  IMAD R4, R10, 0x4, R1 ;  /* 0x000000040a047824 */ /* 0x000fcc00078e0201 */
[----:B------:R-:W2:Y:S01]  /*3040*/  LDL.128 R4, [R4] ;  /* 0x0000000004047983 */ /* 0x000ea20000100c00 */
[C-C-:B------:R-:W-:Y:S02]  /*3050*/  SHF.L.W.U32.HI R8, R18.reuse, 0x1a, R18.reuse ;  /* 0x0000001a12087819 */ /* 0x140fe40000010e12 */
[C-C-:B------:R-:W-:Y:S02]  /*3060*/  SHF.L.W.U32.HI R9, R18.reuse, 0x15, R18.reuse ;  /* 0x0000001512097819 */ /* 0x140fe40000010e12 */
[----:B------:R-:W-:-:S04]  /*3070*/  SHF.L.W.U32.HI R19, R18, 0x7, R18 ;  /* 0x0000000712137819 */ /* 0x000fc80000010e12 */
[----:B------:R-:W-:Y:S02]  /*3080*/  LOP3.LUT R9, R19, R8, R9, 0x96, !PT ;  /* 0x0000000813097212 */ /* 0x000fe400078e9609 */
[----:B------:R-:W-:Y:S02]  /*3090*/  LOP3.LUT R8, R17, R18, R15, 0xb8, !PT ;  /* 0x0000001211087212 */ /* 0x000fe400078eb80f */
[C-C-:B------:R-:W-:Y:S02]  /*30a0*/  SHF.L.W.U32.HI R19, R13.reuse, 0xa, R13.reuse ;  /* 0x0000000a0d137819 */ /* 0x140fe40000010e0d */
[----:B------:R-:W-:Y:S02]  /*30b0*/  IADD3 R8, PT, PT, R14, R9, R8 ;  /* 0x000000090e087210 */ /* 0x000fe40007ffe008 */
[C-C-:B------:R-:W-:Y:S02]  /*30c0*/  SHF.L.W.U32.HI R9, R13.reuse, 0x1e, R13.reuse ;  /* 0x0000001e0d097819 */ /* 0x140fe40000010e0d */
[----:B------:R-:W-:-:S04]  /*30d0*/  SHF.L.W.U32.HI R14, R13, 0x13, R13 ;  /* 0x000000130d0e7819 */ /* 0x000fc80000010e0d */
[----:B------:R-:W-:Y:S01]  /*30e0*/  LOP3.LUT R28, R19, R9, R14, 0x96, !PT ;  /* 0x00000009131c7212 */ /* 0x000fe200078e960e */
[C---:B------:R-:W-:Y:S02]  /*30f0*/  IMAD.SHL.U32 R19, R10.reuse, 0x4, RZ ;  /* 0x000000040a137824 */ /* 0x040fe400078e00ff */
[----:B------:R-:W-:Y:S02]  /*3100*/  VIADD R10, R10, 0x4 ;  /* 0x000000040a0a7836 */ /* 0x000fe40000000000 */
[----:B------:R-:W2:Y:S03]  /*3110*/  LDC R9, c[0x3][R19+0x24] ;  /* 0x00c0090013097b82 */ /* 0x000ea60000000800 */
[----:B------:R-:W-:Y:S02]  /*3120*/  ISETP.NE.AND P0, PT, R10, 0x40, PT ;  /* 0x000000400a00780c */ /* 0x000fe40003f05270 */
[----:B--2---:R-:W-:-:S02]  /*3130*/  IADD3 R9, PT, PT, R4, R8, R9 ;  /* 0x0000000804097210 */ /* 0x004fc40007ffe009 */
[----:B------:R-:W-:-:S03]  /*3140*/  LOP3.LUT R4, R12, R11, R13, 0xe8, !PT ;  /* 0x0000000b0c047212 */ /* 0x000fc600078ee80d */
[C---:B------:R-:W-:Y:S01]  /*3150*/  IMAD.IADD R14, R9.reuse, 0x1, R16 ;  /* 0x00000001090e7824 */ /* 0x040fe200078e0210 */
[----:B------:R-:W-:-:S04]  /*3160*/  IADD3 R16, PT, PT, R9, R28, R4 ;  /* 0x0000001c09107210 */ /* 0x000fc80007ffe004 */
[C-C-:B------:R-:W-:Y:S02]  /*3170*/  SHF.L.W.U32.HI R4, R14.reuse, 0x1a, R14.reuse ;  /* 0x0000001a0e047819 */ /* 0x140fe40000010e0e */
[C-C-:B------:R-:W-:Y:S02]  /*3180*/  SHF.L.W.U32.HI R9, R14.reuse, 0x15, R14.reuse ;  /* 0x000000150e097819 */ /* 0x140fe40000010e0e */
[----:B------:R-:W-:-:S04]  /*3190*/  SHF.L.W.U32.HI R8, R14, 0x7, R14 ;  /* 0x000000070e087819 */ /* 0x000fc80000010e0e */
[----:B------:R-:W-:Y:S02]  /*31a0*/  LOP3.LUT R4, R8, R4, R9, 0x96, !PT ;  /* 0x0000000408047212 */ /* 0x000fe400078e9609 */
[----:B------:R-:W-:-:S04]  /*31b0*/  LOP3.LUT R8, R15, R14, R18, 0xb8, !PT ;  /* 0x0000000e0f087212 */ /* 0x000fc800078eb812 */
[----:B------:R-:W-:Y:S02]  /*31c0*/  IADD3 R4, PT, PT, R17, R4, R8 ;  /* 0x0000000411047210 */ /* 0x000fe40007ffe008 */
[----:B------:R0:W1:Y:S08]  /*31d0*/  LDC.64 R8, c[0x3][R19+0x28] ;  /* 0x00c00a0013087b82 */ /* 0x0000700000000a00 */
[----:B0-----:R-:W0:Y:S01]  /*31e0*/  LDC R19, c[0x3][R19+0x30] ;  /* 0x00c00c0013137b82 */ /* 0x001e220000000800 */
[----:B-1----:R-:W-:-:S05]  /*31f0*/  IADD3 R8, PT, PT, R5, R4, R8 ;  /* 0x0000000405087210 */ /* 0x002fca0007ffe008 */
[----:B------:R-:W-:-:S05]  /*3200*/  IMAD.IADD R17, R8, 0x1, R11 ;  /* 0x0000000108117824 */ /* 0x000fca00078e020b */
[C-C-:B------:R-:W-:Y:S02]  /*3210*/  SHF.L.W.U32.HI R4, R17.reuse, 0x1a, R17.reuse ;  /* 0x0000001a11047819 */ /* 0x140fe40000010e11 */
[C-C-:B------:R-:W-:Y:S02]  /*3220*/  SHF.L.W.U32.HI R5, R17.reuse, 0x15, R17.reuse ;  /* 0x0000001511057819 */ /* 0x140fe40000010e11 */
[----:B------:R-:W-:-:S04]  /*3230*/  SHF.L.W.U32.HI R11, R17, 0x7, R17 ;  /* 0x00000007110b7819 */ /* 0x000fc80000010e11 */
[----:B------:R-:W-:Y:S02]  /*3240*/  LOP3.LUT R4, R11, R4, R5, 0x96, !PT ;  /* 0x000000040b047212 */ /* 0x000fe400078e9605 */
[----:B------:R-:W-:Y:S02]  /*3250*/  LOP3.LUT R5, R18, R17, R14, 0xb8, !PT ;  /* 0x0000001112057212 */ /* 0x000fe400078eb80e */
[----:B------:R-:W-:Y:S02]  /*3260*/  SHF.L.W.U32.HI R11, R16, 0xa, R16 ;  /* 0x0000000a100b7819 */ /* 0x000fe40000010e10 */
[----:B------:R-:W-:-:S04]  /*3270*/  IADD3 R4, PT, PT, R15, R4, R5 ;  /* 0x000000040f047210 */ /* 0x000fc80007ffe005 */
[----:B------:R-:W-:-:S05]  /*3280*/  IADD3 R9, PT, PT, R6, R4, R9 ;  /* 0x0000000406097210 */ /* 0x000fca0007ffe009 */
[----:B------:R-:W-:-:S05]  /*3290*/  IMAD.IADD R15, R9, 0x1, R12 ;  /* 0x00000001090f7824 */ /* 0x000fca00078e020c */
[C-C-:B------:R-:W-:Y:S02]  /*32a0*/  SHF.L.W.U32.HI R4, R15.reuse, 0x1a, R15.reuse ;  /* 0x0000001a0f047819 */ /* 0x140fe40000010e0f */
[C-C-:B------:R-:W-:Y:S02]  /*32b0*/  SHF.L.W.U32.HI R5, R15.reuse, 0x15, R15.reuse ;  /* 0x000000150f057819 */ /* 0x140fe40000010e0f */
[----:B------:R-:W-:-:S04]  /*32c0*/  SHF.L.W.U32.HI R6, R15, 0x7, R15 ;  /* 0x000000070f067819 */ /* 0x000fc80000010e0f */
[----:B------:R-:W-:Y:S02]  /*32d0*/  LOP3.LUT R5, R6, R4, R5, 0x96, !PT ;  /* 0x0000000406057212 */ /* 0x000fe400078e9605 */
[----:B------:R-:W-:Y:S02]  /*32e0*/  LOP3.LUT R4, R14, R15, R17, 0xb8, !PT ;  /* 0x0000000f0e047212 */ /* 0x000fe400078eb811 */
[----:B------:R-:W-:Y:S02]  /*32f0*/  SHF.L.W.U32.HI R6, R16, 0x13, R16 ;  /* 0x0000001310067819 */ /* 0x000fe40000010e10 */
[----:B------:R-:W-:Y:S02]  /*3300*/  IADD3 R4, PT, PT, R18, R5, R4 ;  /* 0x0000000512047210 */ /* 0x000fe40007ffe004 */
[----:B------:R-:W-:Y:S02]  /*3310*/  SHF.L.W.U32.HI R5, R16, 0x1e, R16 ;  /* 0x0000001e10057819 */ /* 0x000fe40000010e10 */
[----:B0-----:R-:W-:-:S02]  /*3320*/  IADD3 R4, PT, PT, R7, R4, R19 ;  /* 0x0000000407047210 */ /* 0x001fc40007ffe013 */
[----:B------:R-:W-:Y:S02]  /*3330*/  LOP3.LUT R11, R11, R5, R6, 0x96, !PT ;  /* 0x000000050b0b7212 */ /* 0x000fe400078e9606 */
[----:B------:R-:W-:Y:S01]  /*3340*/  LOP3.LUT R5, R13, R12, R16, 0xe8, !PT ;  /* 0x0000000c0d057212 */ /* 0x000fe200078ee810 */
[----:B------:R-:W-:-:S03]  /*3350*/  IMAD.IADD R18, R4, 0x1, R13 ;  /* 0x0000000104127824 */ /* 0x000fc600078e020d */
[----:B------:R-:W-:-:S04]  /*3360*/  IADD3 R11, PT, PT, R8, R11, R5 ;  /* 0x0000000b080b7210 */ /* 0x000fc80007ffe005 */
[C-C-:B------:R-:W-:Y:S02]  /*3370*/  SHF.L.W.U32.HI R5, R11.reuse, 0x1e, R11.reuse ;  /* 0x0000001e0b057819 */ /* 0x140fe40000010e0b */
[C-C-:B------:R-:W-:Y:S02]  /*3380*/  SHF.L.W.U32.HI R6, R11.reuse, 0x13, R11.reuse ;  /* 0x000000130b067819 */ /* 0x140fe40000010e0b */
[--C-:B------:R-:W-:Y:S02]  /*3390*/  SHF.L.W.U32.HI R8, R11, 0xa, R11.reuse ;  /* 0x0000000a0b087819 */ /* 0x100fe40000010e0b */
[----:B------:R-:W-:Y:S02]  /*33a0*/  LOP3.LUT R12, R16, R13, R11, 0xe8, !PT ;  /* 0x0000000d100c7212 */ /* 0x000fe400078ee80b */
[----:B------:R-:W-:-:S04]  /*33b0*/  LOP3.LUT R6, R8, R5, R6, 0x96, !PT ;  /* 0x0000000508067212 */ /* 0x000fc800078e9606 */
[----:B------:R-:W-:-:S04]  /*33c0*/  IADD3 R12, PT, PT, R9, R6, R12 ;  /* 0x00000006090c7210 */ /* 0x000fc80007ffe00c */
[C-C-:B------:R-:W-:Y:S02]  /*33d0*/  SHF.L.W.U32.HI R5, R12.reuse, 0x1e, R12.reuse ;  /* 0x0000001e0c057819 */ /* 0x140fe40000010e0c */
[C-C-:B------:R-:W-:Y:S02]  /*33e0*/  SHF.L.W.U32.HI R6, R12.reuse, 0x13, R12.reuse ;  /* 0x000000130c067819 */ /* 0x140fe40000010e0c */
[----:B------:R-:W-:-:S04]  /*33f0*/  SHF.L.W.U32.HI R8, R12, 0xa, R12 ;  /* 0x0000000a0c087819 */ /* 0x000fc80000010e0c */
[----:B------:R-:W-:Y:S02]  /*3400*/  LOP3.LUT R5, R8, R5, R6, 0x96, !PT ;  /* 0x0000000508057212 */ /* 0x000fe400078e9606 */
[----:B------:R-:W-:-:S04]  /*3410*/  LOP3.LUT R6, R11, R16, R12, 0xe8, !PT ;  /* 0x000000100b067212 */ /* 0x000fc800078ee80c */
[----:B------:R-:W-:Y:S01]  /*3420*/  IADD3 R13, PT, PT, R4, R5, R6 ;  /* 0x00000005040d7210 */ /* 0x000fe20007ffe006 */
[----:B------:R-:W-:Y:S06]  /*3430*/  @P0 BRA `(.L_x_24) ;  /* 0xfffffff800fc0947 */ /* 0x000fec000383ffff */
[----:B------:R-:W-:Y:S02]  /*3440*/  IMAD.IADD R24, R24, 0x1, R13 ;  /* 0x0000000118187824 */ /* 0x000fe400078e020d */
[----:B------:R-:W-:Y:S02]  /*3450*/  IMAD.IADD R23, R23, 0x1, R12 ;  /* 0x0000000117177824 */ /* 0x000fe400078e020c */
[----:B------:R-:W-:Y:S02]  /*3460*/  IMAD.IADD R22, R22, 0x1, R11 ;  /* 0x0000000116167824 */ /* 0x000fe400078e020b */
[----:B------:R-:W-:Y:S02]  /*3470*/  IMAD.IADD R21, R21, 0x1, R16 ;  /* 0x0000000115157824 */ /* 0x000fe400078e0210 */
[----:B------:R-:W-:Y:S02]  /*3480*/  IMAD.IADD R20, R20, 0x1, R18 ;  /* 0x0000000114147824 */ /* 0x000fe400078e0212 */
[----:B------:R-:W-:-:S02]  /*3490*/  IMAD.IADD R0, R0, 0x1, R15 ;  /* 0x0000000100007824 */ /* 0x000fc400078e020f */
[----:B------:R-:W-:Y:S02]  /*34a0*/  IMAD.IADD R2, R2, 0x1, R17 ;  /* 0x0000000102027824 */ /* 0x000fe400078e0211 */
[----:B------:R-:W-:-:S07]  /*34b0*/  IMAD.IADD R3, R3, 0x1, R14 ;  /* 0x0000000103037824 */ /* 0x000fce00078e020e */
.L_x_22:
[----:B------:R-:W-:Y:S05]  /*34c0*/  BSYNC.RECONVERGENT B0 ;  /* 0x0000000000007941 */ /* 0x000fea0003800200 */
.L_x_21:
[--C-:B------:R-:W-:Y:S01]  /*34d0*/  SHF.R.U32.HI R4, RZ, 0x18, R24.reuse ;  /* 0x00000018ff047819 */ /* 0x100fe20000011618 */
[----:B------:R-:W-:Y:S01]  /*34e0*/  UMOV UR4, URZ ;  /* 0x000000ff00047c82 */ /* 0x000fe20008000000 */
[--C-:B------:R-:W-:Y:S02]  /*34f0*/  SHF.R.U32.HI R5, RZ, 0x10, R24.reuse ;  /* 0x00000010ff057819 */ /* 0x100fe40000011618 */
[----:B------:R-:W-:Y:S02]  /*3500*/  SHF.R.U32.HI R7, RZ, 0x8, R24 ;  /* 0x00000008ff077819 */ /* 0x000fe40000011618 */
[--C-:B------:R-:W-:Y:S02]  /*3510*/  SHF.R.U32.HI R8, RZ, 0x8, R23.reuse ;  /* 0x00000008ff087819 */ /* 0x100fe40000011617 */
[--C-:B------:R-:W-:Y:S02]  /*3520*/  SHF.R.U32.HI R6, RZ, 0x18, R23.reuse ;  /* 0x00000018ff067819 */ /* 0x100fe40000011617 */
[----:B------:R-:W-:-:S02]  /*3530*/  SHF.R.U32.HI R9, RZ, 0x10, R23 ;  /* 0x00000010ff097819 */ /* 0x000fc40000011617 */
[----:B------:R-:W-:Y:S02]  /*3540*/  PRMT R4, R4, 0x3340, R5 ;  /* 0x0000334004047816 */ /* 0x000fe40000000005 */
[----:B------:R-:W-:Y:S02]  /*3550*/  PRMT R5, R7, 0x3340, R24 ;  /* 0x0000334007057816 */ /* 0x000fe40000000018 */
[----:B------:R-:W-:Y:S02]  /*3560*/  PRMT R23, R8, 0x3340, R23 ;  /* 0x0000334008177816 */ /* 0x000fe40000000017 */
[----:B------:R-:W-:Y:S02]  /*3570*/  PRMT R6, R6, 0x3340, R9 ;  /* 0x0000334006067816 */ /* 0x000fe40000000009 */
[--C-:B------:R-:W-:Y:S02]  /*3580*/  SHF.R.U32.HI R7, RZ, 0x18, R22.reuse ;  /* 0x00000018ff077819 */ /* 0x100fe40000011616 */
[----:B------:R-:W-:-:S02]  /*3590*/  SHF.R.U32.HI R8, RZ, 0x10, R22 ;  /* 0x00000010ff087819 */ /* 0x000fc40000011616 */
[----:B------:R-:W-:Y:S02]  /*35a0*/  SHF.R.U32.HI R9, RZ, 0x8, R22 ;  /* 0x00000008ff097819 */ /* 0x000fe40000011616 */
[--C-:B------:R-:W-:Y:S02]  /*35b0*/  SHF.R.U32.HI R10, RZ, 0x18, R21.reuse ;  /* 0x00000018ff0a7819 */ /* 0x100fe40000011615 */
[--C-:B------:R-:W-:Y:S02]  /*35c0*/  SHF.R.U32.HI R11, RZ, 0x10, R21.reuse ;  /* 0x00000010ff0b7819 */ /* 0x100fe40000011615 */
[----:B------:R-:W-:Y:S02]  /*35d0*/  SHF.R.U32.HI R12, RZ, 0x8, R21 ;  /* 0x00000008ff0c7819 */ /* 0x000fe40000011615 */
[----:B------:R-:W-:Y:S02]  /*35e0*/  PRMT R7, R7, 0x3340, R8 ;  /* 0x0000334007077816 */ /* 0x000fe40000000008 */
[----:B------:R-:W-:-:S02]  /*35f0*/  PRMT R22, R9, 0x3340, R22 ;  /* 0x0000334009167816 */ /* 0x000fc40000000016 */
[----:B------:R-:W-:Y:S02]  /*3600*/  PRMT R8, R10, 0x3340, R11 ;  /* 0x000033400a087816 */ /* 0x000fe4000000000b */
[----:B------:R-:W-:Y:S02]  /*3610*/  PRMT R21, R12, 0x3340, R21 ;  /* 0x000033400c157816 */ /* 0x000fe40000000015 */
[--C-:B------:R-:W-:Y:S02]  /*3620*/  SHF.R.U32.HI R9, RZ, 0x18, R20.reuse ;  /* 0x00000018ff097819 */ /* 0x100fe40000011614 */
[--C-:B------:R-:W-:Y:S02]  /*3630*/  SHF.R.U32.HI R10, RZ, 0x10, R20.reuse ;  /* 0x00000010ff0a7819 */ /* 0x100fe40000011614 */
[----:B------:R-:W-:Y:S02]  /*3640*/  SHF.R.U32.HI R11, RZ, 0x8, R20 ;  /* 0x00000008ff0b7819 */ /* 0x000fe40000011614 */
[----:B------:R-:W-:-:S02]  /*3650*/  SHF.R.U32.HI R12, RZ, 0x18, R0 ;  /* 0x00000018ff0c7819 */ /* 0x000fc40000011600 */
[--C-:B------:R-:W-:Y:S02]  /*3660*/  SHF.R.U32.HI R13, RZ, 0x10, R0.reuse ;  /* 0x00000010ff0d7819 */ /* 0x100fe40000011600 */
[----:B------:R-:W-:Y:S02]  /*3670*/  SHF.R.U32.HI R15, RZ, 0x8, R0 ;  /* 0x00000008ff0f7819 */ /* 0x000fe40000011600 */
[----:B------:R-:W-:Y:S02]  /*3680*/  PRMT R9, R9, 0x3340, R10 ;  /* 0x0000334009097816 */ /* 0x000fe4000000000a */
[----:B------:R-:W-:Y:S02]  /*3690*/  PRMT R20, R11, 0x3340, R20 ;  /* 0x000033400b147816 */ /* 0x000fe40000000014 */
[----:B------:R-:W-:Y:S02]  /*36a0*/  PRMT R10, R12, 0x3340, R13 ;  /* 0x000033400c0a7816 */ /* 0x000fe4000000000d */
[----:B------:R-:W-:-:S02]  /*36b0*/  PRMT R11, R15, 0x3340, R0 ;  /* 0x000033400f0b7816 */ /* 0x000fc40000000000 */
[--C-:B------:R-:W-:Y:S02]  /*36c0*/  SHF.R.U32.HI R0, RZ, 0x18, R2.reuse ;  /* 0x00000018ff007819 */ /* 0x100fe40000011602 */
        /* <DEDUP_REMOVED lines=9> */
[----:B------:R-:W-:Y:S02]  /*3760*/  PRMT R12, R12, 0x3340, R17 ;  /* 0x000033400c0c7816 */ /* 0x000fe40000000011 */
[----:B------:R-:W-:Y:S01]  /*3770*/  PRMT R3, R14, 0x3340, R3 ;  /* 0x000033400e037816 */ /* 0x000fe20000000003 */
[----:B------:R-:W-:Y:S01]  /*3780*/  IMAD.MOV.U32 R14, RZ, RZ, 0x20125501 ;  /* 0x20125501ff0e7424 */ /* 0x000fe200078e00ff */
[----:B------:R-:W-:-:S02]  /*3790*/  PRMT R6, R7, 0x5410, R22 ;  /* 0x0000541007067816 */ /* 0x000fc40000000016 */
[----:B------:R-:W-:Y:S02]  /*37a0*/  PRMT R7, R8, 0x5410, R21 ;  /* 0x0000541008077816 */ /* 0x000fe40000000015 */
[----:B------:R-:W-:Y:S01]  /*37b0*/  PRMT R8, R9, 0x5410, R20 ;  /* 0x0000541009087816 */ /* 0x000fe20000000014 */
[----:B------:R0:W-:Y:S01]  /*37c0*/  STL [R1+0x23c], R14 ;  /* 0x00023c0e01007387 */ /* 0x0001e20000100800 */
[----:B------:R-:W-:Y:S02]  /*37d0*/  PRMT R9, R10, 0x5410, R11 ;  /* 0x000054100a097816 */ /* 0x000fe4000000000b */
[----:B------:R-:W-:Y:S01]  /*37e0*/  PRMT R10, R0, 0x5410, R15 ;  /* 0x00005410000a7816 */ /* 0x000fe2000000000f */
[----:B------:R0:W-:Y:S01]  /*37f0*/  STL.128 [R1+0x240], R4 ;  /* 0x0002400401007387 */ /* 0x0001e20000100c00 */
[----:B------:R-:W-:Y:S02]  /*3800*/  PRMT R11, R12, 0x5410, R3 ;  /* 0x000054100c0b7816 */ /* 0x000fe40000000003 */
[----:B------:R-:W-:Y:S01]  /*3810*/  CS2R R2, SRZ ;  /* 0x0000000000027805 */ /* 0x000fe2000001ff00 */
[----:B------:R-:W-:-:S02]  /*3820*/  IMAD.MOV.U32 R0, RZ, RZ, RZ ;  /* 0x000000ffff007224 */ /* 0x000fc400078e00ff */
[----:B------:R-:W-:Y:S01]  /*3830*/  IMAD.MOV.U32 R12, RZ, RZ, RZ ;  /* 0x000000ffff0c7224 */ /* 0x000fe200078e00ff */
[----:B------:R0:W-:Y:S06]  /*3840*/  STL.128 [R1+0x250], R8 ;  /* 0x0002500801007387 */ /* 0x0001ec0000100c00 */
.L_x_30:
[----:B0-----:R-:W-:-:S06]  /*3850*/  IMAD.IADD R4, R1, 0x1, R12 ;  /* 0x0000000101047824 */ /* 0x001fcc00078e020c */
[----:B--2---:R-:W2:Y:S01]  /*3860*/  LDL.U8 R4, [R4+0x23c] ;  /* 0x00023c0004047983 */ /* 0x004ea20000100000 */
[----:B------:R-:W-:Y:S01]  /*3870*/  UISETP.GE.AND UP0, UPT, UR4, -0x3, UPT ;  /* 0xfffffffd0400788c */ /* 0x000fe2000bf06270 */
[----:B------:R-:W-:Y:S01]  /*3880*/  VIADD R12, R12, 0x1 ;  /* 0x000000010c0c7836 */ /* 0x000fe20000000000 */
[----:B------:R-:W-:Y:S01]  /*3890*/  UIADD3 UR5, UPT, UPT, UR4, 0x8, URZ ;  /* 0x0000000804057890 */ /* 0x000fe2000fffe0ff */
[C---:B---3--:R-:W-:Y:S01]  /*38a0*/  IMAD.SHL.U32 R5, R2.reuse, 0x100, RZ ;  /* 0x0000010002057824 */ /* 0x048fe200078e00ff */
[----:B------:R-:W-:Y:S01]  /*38b0*/  SHF.L.U64.HI R3, R2, 0x8, R3 ;  /* 0x0000000802037819 */ /* 0x000fe20000010203 */
[----:B------:R-:W-:Y:S01]  /*38c0*/  UMOV UR6, UR4 ;  /* 0x0000000400067c82 */ /* 0x000fe20008000000 */
[----:B------:R-:W-:-:S03]  /*38d0*/  ISETP.NE.AND P0, PT, R12, 0x24, PT ;  /* 0x000000240c00780c */ /* 0x000fc60003f05270 */
[----:B------:R-:W-:Y:S01]  /*38e0*/  UMOV UR4, UR5 ;  /* 0x0000000500047c82 */ /* 0x000fe20008000000 */
[----:B--2---:R-:W-:Y:S01]  /*38f0*/  LOP3.LUT R2, R5, R4, RZ, 0xfc, !PT ;  /* 0x0000000405027212 */ /* 0x004fe200078efcff */
[----:B-1----:R-:W-:Y:S08]  /*3900*/  BRA.U !UP0, `(.L_x_25) ;  /* 0x0000000508b07547 */ /* 0x002ff0000b800000 */
[----:B------:R-:W-:-:S04]  /*3910*/  UISETP.LT.AND UP0, UPT, UR4, 0x9, UPT ;  /* 0x000000090400788c */ /* 0x000fc8000bf01270 */
[----:B------:R-:W-:-:S04]  /*3920*/  USEL UR5, UR4, 0x9, UP0 ;  /* 0x0000000904057887 */ /* 0x000fc80008000000 */
[----:B------:R-:W-:-:S04]  /*3930*/  UIADD3 UR5, UPT, UPT, UR6, 0xc, -UR5 ;  /* 0x0000000c06057890 */ /* 0x000fc8000fffe805 */
[----:B------:R-:W-:Y:S02]  /*3940*/  UIMAD.WIDE.U32 UR6, UR5, -0x33333333, URZ ;  /* 0xcccccccd050678a5 */ /* 0x000fe4000f8e00ff */
[----:B------:R-:W-:Y:S02]  /*3950*/  UISETP.GE.U32.AND UP1, UPT, UR5, 0x23, UPT ;  /* 0x000000230500788c */ /* 0x000fe4000bf26070 */
[----:B------:R-:W-:-:S04]  /*3960*/  USHF.R.U32.HI UR7, URZ, 0x2, UR7 ;  /* 0x00000002ff077899 */ /* 0x000fc80008011607 */
[----:B------:R-:W-:-:S04]  /*3970*/  UIADD3 UR6, UPT, UPT, UR7, 0x1, URZ ;  /* 0x0000000107067890 */ /* 0x000fc8000fffe0ff */
[----:B------:R-:W-:-:S04]  /*3980*/  ULOP3.LUT UR15, UR6, 0x7, URZ, 0xc0, !UPT ;  /* 0x00000007060f7892 */ /* 0x000fc8000f8ec0ff */
[----:B------:R-:W-:Y:S01]  /*3990*/  UISETP.NE.AND UP0, UPT, UR15, URZ, UPT ;  /* 0x000000ff0f00728c */ /* 0x000fe2000bf05270 */
[----:B------:R-:W-:Y:S10]  /*39a0*/  BRA.U !UP1, `(.L_x_26) ;  /* 0x0000000109bc7547 */ /* 0x000ff4000b800000 */
[----:B------:R-:W-:Y:S01]  /*39b0*/  ULOP3.LUT UR18, UR6, 0x7ffffff8, URZ, 0xc0, !UPT ;  /* 0x7ffffff806127892 */ /* 0x000fe2000f8ec0ff */
[----:B------:R-:W-:-:S11]  /*39c0*/  UMOV UR5, URZ ;  /* 0x000000ff00057c82 */ /* 0x000fd60008000000 */
.L_x_27:
[----:B------:R-:W-:Y:S01]  /*39d0*/  UIADD3 UR8, UPT, UPT, UR4, -0x5, URZ ;  /* 0xfffffffb04087890 */ /* 0x000fe2000fffe0ff */
[----:B-1----:R-:W-:Y:S01]  /*39e0*/  IMAD.IADD R14, R1, 0x1, R0 ;  /* 0x00000001010e7824 */ /* 0x002fe200078e0200 */
[----:B------:R-:W-:Y:S01]  /*39f0*/  UIADD3 UR9, UPT, UPT, UR4, -0xa, URZ ;  /* 0xfffffff604097890 */ /* 0x000fe2000fffe0ff */
[----:B------:R-:W-:Y:S01]  /*3a00*/  VIADD R0, R0, 0x8 ;  /* 0x0000000800007836 */ /* 0x000fe20000000000 */
[----:B------:R-:W-:Y:S02]  /*3a10*/  UIADD3 UR10, UPT, UPT, UR4, -0xf, URZ ;  /* 0xfffffff1040a7890 */ /* 0x000fe4000fffe0ff */
[----:B------:R-:W-:Y:S01]  /*3a20*/  UIADD3 UR11, UPT, UPT, UR4, -0x14, URZ ;  /* 0xffffffec040b7890 */ /* 0x000fe2000fffe0ff */
[C-C-:B------:R-:W-:Y:S01]  /*3a30*/  SHF.R.U64 R5, R2.reuse, UR8, R3.reuse ;  /* 0x0000000802057c19 */ /* 0x140fe20008001203 */
        /* <DEDUP_REMOVED lines=8> */
[----:B------:R-:W-:Y:S01]  /*3ac0*/  UIADD3 UR5, UPT, UPT, UR5, 0x8, URZ ;  /* 0x0000000805057890 */ /* 0x000fe2000fffe0ff */
[----:B------:R-:W-:-:S02]  /*3ad0*/  SHF.R.U64 R10, R2, UR13, R3 ;  /* 0x0000000d020a7c19 */ /* 0x000fc40008001203 */
[C-C-:B------:R-:W-:Y:S01]  /*3ae0*/  SHF.R.U64 R11, R2.reuse, UR14, R3.reuse ;  /* 0x0000000e020b7c19 */ /* 0x140fe20008001203 */
[----:B------:R-:W-:Y:S01]  /*3af0*/  UISETP.NE.AND UP1, UPT, UR5, UR18, UPT ;  /* 0x000000120500728c */ /* 0x000fe2000bf25270 */
[----:B------:R-:W-:Y:S02]  /*3b00*/  SHF.R.U64 R13, R2, UR4, R3 ;  /* 0x00000004020d7c19 */ /* 0x000fe40008001203 */
[----:B------:R-:W-:Y:S02]  /*3b10*/  LOP3.LUT R5, R5, 0x1f, RZ, 0xc0, !PT ;  /* 0x0000001f05057812 */ /* 0x000fe400078ec0ff */
[----:B------:R-:W-:Y:S02]  /*3b20*/  LOP3.LUT R6, R6, 0x1f, RZ, 0xc0, !PT ;  /* 0x0000001f06067812 */ /* 0x000fe400078ec0ff */
[----:B------:R-:W-:Y:S02]  /*3b30*/  LOP3.LUT R7, R7, 0x1f, RZ, 0xc0, !PT ;  /* 0x0000001f07077812 */ /* 0x000fe400078ec0ff */
[----:B------:R-:W-:Y:S01]  /*3b40*/  LOP3.LUT R8, R8, 0x1f, RZ, 0xc0, !PT ;  /* 0x0000001f08087812 */ /* 0x000fe200078ec0ff */
[----:B------:R-:W0:Y:S01]  /*3b50*/  LDC.U8 R5, c[0x3][R5] ;  /* 0x00c0000005057b82 */ /* 0x000e220000000000 */
[----:B------:R-:W-:-:S02]  /*3b60*/  LOP3.LUT R9, R9, 0x1f, RZ, 0xc0, !PT ;  /* 0x0000001f09097812 */ /* 0x000fc400078ec0ff */
[----:B------:R-:W-:Y:S02]  /*3b70*/  LOP3.LUT R10, R10, 0x1f, RZ, 0xc0, !PT ;  /* 0x0000001f0a0a7812 */ /* 0x000fe400078ec0ff */
[----:B------:R-:W-:Y:S02]  /*3b80*/  LOP3.LUT R11, R11, 0x1f, RZ, 0xc0, !PT ;  /* 0x0000001f0b0b7812 */ /* 0x000fe400078ec0ff */
[----:B------:R-:W-:Y:S01]  /*3b90*/  LOP3.LUT R13, R13, 0x1f, RZ, 0xc0, !PT ;  /* 0x0000001f0d0d7812 */ /* 0x000fe200078ec0ff */
[----:B------:R-:W1:Y:S08]  /*3ba0*/  LDC.U8 R6, c[0x3][R6] ;  /* 0x00c0000006067b82 */ /* 0x000e700000000000 */
[----:B------:R-:W2:Y:S08]  /*3bb0*/  LDC.U8 R7, c[0x3][R7] ;  /* 0x00c0000007077b82 */ /* 0x000eb00000000000 */
[----:B------:R-:W3:Y:S08]  /*3bc0*/  LDC.U8 R8, c[0x3][R8] ;  /* 0x00c0000008087b82 */ /* 0x000ef00000000000 */
[----:B------:R-:W4:Y:S08]  /*3bd0*/  LDC.U8 R9, c[0x3][R9] ;  /* 0x00c0000009097b82 */ /* 0x000f300000000000 */
[----:B------:R-:W5:Y:S08]  /*3be0*/  LDC.U8 R10, c[0x3][R10] ;  /* 0x00c000000a0a7b82 */ /* 0x000f700000000000 */
[----:B------:R-:W5:Y:S01]  /*3bf0*/  LDC.U8 R11, c[0x3][R11] ;  /* 0x00c000000b0b7b82 */ /* 0x000f620000000000 */
[----:B0-----:R0:W-:Y:S07]  /*3c00*/  STL.U8 [R14+0x100], R5 ;  /* 0x000100050e007387 */ /* 0x0011ee0000100000 */
[----:B------:R-:W0:Y:S01]  /*3c10*/  LDC.U8 R13, c[0x3][R13] ;  /* 0x00c000000d0d7b82 */ /* 0x000e220000000000 */
[----:B-1----:R1:W-:Y:S04]  /*3c20*/  STL.U8 [R14+0x101], R6 ;  /* 0x000101060e007387 */ /* 0x0023e80000100000 */
[----:B--2---:R1:W-:Y:S04]  /*3c30*/  STL.U8 [R14+0x102], R7 ;  /* 0x000102070e007387 */ /* 0x0043e80000100000 */
[----:B---3--:R1:W-:Y:S04]  /*3c40*/  STL.U8 [R14+0x103], R8 ;  /* 0x000103080e007387 */ /* 0x0083e80000100000 */
[----:B----4-:R1:W-:Y:S04]  /*3c50*/  STL.U8 [R14+0x104], R9 ;  /* 0x000104090e007387 */ /* 0x0103e80000100000 */
[----:B-----5:R1:W-:Y:S04]  /*3c60*/  STL.U8 [R14+0x105], R10 ;  /* 0x0001050a0e007387 */ /* 0x0203e80000100000 */
[----:B------:R1:W-:Y:S04]  /*3c70*/  STL.U8 [R14+0x106], R11 ;  /* 0x0001060b0e007387 */ /* 0x0003e80000100000 */
[----:B0-----:R1:W-:Y:S01]  /*3c80*/  STL.U8 [R14+0x107], R13 ;  /* 0x0001070d0e007387 */ /* 0x0013e20000100000 */
[----:B------:R-:W-:Y:S05]  /*3c90*/  BRA.U UP1, `(.L_x_27) ;  /* 0xfffffffd014c7547 */ /* 0x000fea000b83ffff */
.L_x_26:
[----:B------:R-:W-:Y:S05]  /*3ca0*/  BRA.U !UP0, `(.L_x_25) ;  /* 0x0000000108c87547 */ /* 0x000fea000b800000 */
[----:B------:R-:W-:Y:S02]  /*3cb0*/  UISETP.GE.U32.AND UP0, UPT, UR15, 0x4, UPT ;  /* 0x000000040f00788c */ /* 0x000fe4000bf06070 */
[----:B------:R-:W-:-:S07]  /*3cc0*/  ULOP3.LUT UP1, UR6, UR6, 0x3, URZ, 0xc0, !UPT ;  /* 0x0000000306067892 */ /* 0x000fce000f82c0ff */
[----:B------:R-:W-:Y:S05]  /*3cd0*/  BRA.U !UP0, `(.L_x_28) ;  /* 0x0000000108587547 */ /* 0x000fea000b800000 */
[----:B------:R-:W-:Y:S01]  /*3ce0*/  UIADD3 UR5, UPT, UPT, UR4, -0x5, URZ ;  /* 0xfffffffb04057890 */ /* 0x000fe2000fffe0ff */
[----:B-1----:R-:W-:Y:S01]  /*3cf0*/  IMAD.IADD R9, R1, 0x1, R0 ;  /* 0x0000000101097824 */ /* 0x002fe200078e0200 */
[----:B------:R-:W-:Y:S01]  /*3d00*/  UIADD3 UR8, UPT, UPT, UR4, -0xa, URZ ;  /* 0xfffffff604087890 */ /* 0x000fe2000fffe0ff */
[----:B------:R-:W-:Y:S01]  /*3d10*/  VIADD R0, R0, 0x4 ;  /* 0x0000000400007836 */ /* 0x000fe20000000000 */
[----:B------:R-:W-:Y:S02]  /*3d20*/  UIADD3 UR9, UPT, UPT, UR4, -0xf, URZ ;  /* 0xfffffff104097890 */ /* 0x000fe4000fffe0ff */
[----:B------:R-:W-:Y:S01]  /*3d30*/  UIADD3 UR4, UPT, UPT, UR4, -0x14, URZ ;  /* 0xffffffec04047890 */ /* 0x000fe2000fffe0ff */
[C-C-:B------:R-:W-:Y:S02]  /*3d40*/  SHF.R.U64 R5, R2.reuse, UR5, R3.reuse ;  /* 0x0000000502057c19 */ /* 0x140fe40008001203 */
[C-C-:B------:R-:W-:Y:S02]  /*3d50*/  SHF.R.U64 R6, R2.reuse, UR8, R3.reuse ;  /* 0x0000000802067c19 */ /* 0x140fe40008001203 */
[----:B------:R-:W-:-:S02]  /*3d60*/  SHF.R.U64 R7, R2, UR9, R3 ;  /* 0x0000000902077c19 */ /* 0x000fc40008001203 */
[----:B------:R-:W-:Y:S02]  /*3d70*/  SHF.R.U64 R8, R2, UR4, R3 ;  /* 0x0000000402087c19 */ /* 0x000fe40008001203 */
[----:B------:R-:W-:Y:S02]  /*3d80*/  LOP3.LUT R5, R5, 0x1f, RZ, 0xc0, !PT ;  /* 0x0000001f05057812 */ /* 0x000fe400078ec0ff */
[----:B------:R-:W-:Y:S02]  /*3d90*/  LOP3.LUT R6, R6, 0x1f, RZ, 0xc0, !PT ;  /* 0x0000001f06067812 */ /* 0x000fe400078ec0ff */
[----:B------:R-:W-:Y:S02]  /*3da0*/  LOP3.LUT R7, R7, 0x1f, RZ, 0xc0, !PT ;  /* 0x0000001f07077812 */ /* 0x000fe400078ec0ff */
[----:B------:R-:W-:Y:S01]  /*3db0*/  LOP3.LUT R8, R8, 0x1f, RZ, 0xc0, !PT ;  /* 0x0000001f08087812 */ /* 0x000fe200078ec0ff */
[----:B------:R-:W0:Y:S08]  /*3dc0*/  LDC.U8 R5, c[0x3][R5] ;  /* 0x00c0000005057b82 */ /* 0x000e300000000000 */
[----:B------:R-:W1:Y:S08]  /*3dd0*/  LDC.U8 R6, c[0x3][R6] ;  /* 0x00c0000006067b82 */ /* 0x000e700000000000 */
[----:B------:R-:W2:Y:S08]  /*3de0*/  LDC.U8 R7, c[0x3][R7] ;  /* 0x00c0000007077b82 */ /* 0x000eb00000000000 */
[----:B------:R-:W3:Y:S01]  /*3df0*/  LDC.U8 R8, c[0x3][R8] ;  /* 0x00c0000008087b82 */ /* 0x000ee20000000000 */
[----:B0-----:R0:W-:Y:S04]  /*3e00*/  STL.U8 [R9+0x100], R5 ;  /* 0x0001000509007387 */ /* 0x0011e80000100000 */
[----:B-1----:R0:W-:Y:S04]  /*3e10*/  STL.U8 [R9+0x101], R6 ;  /* 0x0001010609007387 */ /* 0x0021e80000100000 */
[----:B--2---:R0:W-:Y:S04]  /*3e20*/  STL.U8 [R9+0x102], R7 ;  /* 0x0001020709007387 */ /* 0x0041e80000100000 */
[----:B---3--:R0:W-:Y:S02]  /*3e30*/  STL.U8 [R9+0x103], R8 ;  /* 0x0001030809007387 */ /* 0x0081e40000100000 */
.L_x_28:
[----:B------:R-:W-:Y:S05]  /*3e40*/  BRA.U !UP1, `(.L_x_25) ;  /* 0x0000000109607547 */ /* 0x000fea000b800000 */
[----:B------:R-:W-:Y:S02]  /*3e50*/  UISETP.NE.AND UP0, UPT, UR6, 0x1, UPT ;  /* 0x000000010600788c */ /* 0x000fe4000bf05270 */
[----:B------:R-:W-:-:S04]  /*3e60*/  ULOP3.LUT UR5, UR7, 0x1, URZ, 0xc0, !UPT ;  /* 0x0000000107057892 */ /* 0x000fc8000f8ec0ff */
[----:B------:R-:W-:-:S03]  /*3e70*/  UISETP.NE.U32.AND UP1, UPT, UR5, 0x1, UPT ;  /* 0x000000010500788c */ /* 0x000fc6000bf25070 */
[----:B------:R-:W-:Y:S08]  /*3e80*/  BRA.U !UP0, `(.L_x_29) ;  /* 0x0000000108307547 */ /* 0x000ff0000b800000 */
[----:B------:R-:W-:Y:S02]  /*3e90*/  UIADD3 UR5, UPT, UPT, UR4, -0x5, URZ ;  /* 0xfffffffb04057890 */ /* 0x000fe4000fffe0ff */
[----:B------:R-:W-:-:S04]  /*3ea0*/  UIADD3 UR4, UPT, UPT, UR4, -0xa, URZ ;  /* 0xfffffff604047890 */ /* 0x000fc8000fffe0ff */
[C-C-:B0-----:R-:W-:Y:S02]  /*3eb0*/  SHF.R.U64 R5, R2.reuse, UR5, R3.reuse ;  /* 0x0000000502057c19 */ /* 0x141fe40008001203 */
[----:B-1----:R-:W-:Y:S02]  /*3ec0*/  SHF.R.U64 R6, R2, UR4, R3 ;  /* 0x0000000402067c19 */ /* 0x002fe40008001203 */
[----:B------:R-:W-:Y:S02]  /*3ed0*/  LOP3.LUT R5, R5, 0x1f, RZ, 0xc0, !PT ;  /* 0x0000001f05057812 */ /* 0x000fe400078ec0ff */
[----:B------:R-:W-:Y:S01]  /*3ee0*/  LOP3.LUT R7, R6, 0x1f, RZ, 0xc0, !PT ;  /* 0x0000001f06077812 */ /* 0x000fe200078ec0ff */
[----:B------:R-:W-:Y:S02]  /*3ef0*/  IMAD.IADD R6, R1, 0x1, R0 ;  /* 0x0000000101067824 */ /* 0x000fe400078e0200 */
[----:B------:R-:W-:Y:S01]  /*3f00*/  VIADD R0, R0, 0x2 ;  /* 0x0000000200007836 */ /* 0x000fe20000000000 */
[----:B------:R-:W0:Y:S08]  /*3f10*/  LDC.U8 R5, c[0x3][R5] ;  /* 0x00c0000005057b82 */ /* 0x000e300000000000 */
[----:B------:R-:W1:Y:S01]  /*3f20*/  LDC.U8 R7, c[0x3][R7] ;  /* 0x00c0000007077b82 */ /* 0x000e620000000000 */
[----:B0-----:R2:W-:Y:S04]  /*3f30*/  STL.U8 [R6+0x100], R5 ;  /* 0x0001000506007387 */ /* 0x0015e80000100000 */
[----:B-1----:R2:W-:Y:S02]  /*3f40*/  STL.U8 [R6+0x101], R7 ;  /* 0x0001010706007387 */ /* 0x0025e40000100000 */
.L_x_29:
[----:B------:R-:W-:Y:S05]  /*3f50*/  BRA.U !UP1, `(.L_x_25) ;  /* 0x00000001091c7547 */ /* 0x000fea000b800000 */
[----:B------:R-:W-:Y:S01]  /*3f60*/  UIADD3 UR4, UPT, UPT, UR4, -0x5, URZ ;  /* 0xfffffffb04047890 */ /* 0x000fe2000fffe0ff */
[----:B012---:R-:W-:Y:S02]  /*3f70*/  IMAD.IADD R6, R1, 0x1, R0 ;  /* 0x0000000101067824 */ /* 0x007fe400078e0200 */
[----:B------:R-:W-:-:S03]  /*3f80*/  VIADD R0, R0, 0x1 ;  /* 0x0000000100007836 */ /* 0x000fc60000000000 */
[----:B------:R-:W-:-:S04]  /*3f90*/  SHF.R.U64 R5, R2, UR4, R3 ;  /* 0x0000000402057c19 */ /* 0x000fc80008001203 */
[----:B------:R-:W-:-:S06]  /*3fa0*/  LOP3.LUT R5, R5, 0x1f, RZ, 0xc0, !PT ;  /* 0x0000001f05057812 */ /* 0x000fcc00078ec0ff */
[----:B------:R-:W0:Y:S02]  /*3fb0*/  LDC.U8 R5, c[0x3][R5] ;  /* 0x00c0000005057b82 */ /* 0x000e240000000000 */
[----:B0-----:R3:W-:Y:S02]  /*3fc0*/  STL.U8 [R6+0x100], R5 ;  /* 0x0001000506007387 */ /* 0x0017e40000100000 */
.L_x_25:
[----:B------:R-:W-:Y:S05]  /*3fd0*/  @P0 BRA `(.L_x_30) ;  /* 0xfffffff8001c0947 */ /* 0x000fea000383ffff */
[----:B------:R-:W-:-:S09]  /*3fe0*/  UISETP.GE.AND UP0, UPT, UR4, 0x1, UPT ;  /* 0x000000010400788c */ /* 0x000fd2000bf06270 */
[----:B------:R-:W-:Y:S05]  /*3ff0*/  BRA.U !UP0, `(.L_x_31) ;  /* 0x00000001081c7547 */ /* 0x000fea000b800000 */
[----:B------:R-:W-:Y:S01]  /*4000*/  UIADD3 UR4, UPT, UPT, -UR4, 0x5, URZ ;  /* 0x0000000504047890 */ /* 0x000fe2000fffe1ff */
[----:B------:R-:W-:Y:S02]  /*4010*/  IMAD.IADD R3, R1, 0x1, R0 ;  /* 0x0000000101037824 */ /* 0x000fe400078e0200 */
[----:B------:R-:W-:-:S03]  /*4020*/  VIADD R0, R0, 0x1 ;  /* 0x0000000100007836 */ /* 0x000fc60000000000 */
[----:B------:R-:W-:-:S04]  /*4030*/  SHF.L.U32 R2, R4, UR4, RZ ;  /* 0x0000000404027c19 */ /* 0x000fc800080006ff */
[----:B------:R-:W-:-:S06]  /*4040*/  LOP3.LUT R2, R2, 0x1f, RZ, 0xc0, !PT ;  /* 0x0000001f02027812 */ /* 0x000fcc00078ec0ff */
[----:B------:R-:W4:Y:S02]  /*4050*/  LDC.U8 R2, c[0x3][R2] ;  /* 0x00c0000002027b82 */ /* 0x000f240000000000 */
[----:B----4-:R4:W-:Y:S02]  /*4060*/  STL.U8 [R3+0x100], R2 ;  /* 0x0001000203007387 */ /* 0x0109e40000100000 */
.L_x_31:
[----:B----4-:R-:W-:Y:S01]  /*4070*/  IMAD.IADD R2, R1, 0x1, R0 ;  /* 0x0000000101027824 */ /* 0x010fe200078e0200 */
[----:B------:R-:W-:Y:S01]  /*4080*/  BSSY.RECONVERGENT B0, `(.L_x_32) ;  /* 0x0000009000007945 */ /* 0x000fe20003800200 */
[----:B------:R-:W-:-:S03]  /*4090*/  IMAD.MOV.U32 R0, RZ, RZ, RZ ;  /* 0x000000ffff007224 */ /* 0x000fc600078e00ff */
[----:B------:R4:W-:Y:S04]  /*40a0*/  STL.U8 [R2+0x100], RZ ;  /* 0x000100ff02007387 */ /* 0x0009e80000100000 */
.L_x_33:
[----:B----4-:R-:W-:-:S06]  /*40b0*/  IMAD.IADD R2, R1, 0x1, R0 ;  /* 0x0000000101027824 */ /* 0x010fcc00078e0200 */
[----:B------:R-:W4:Y:S01]  /*40c0*/  LDL.U8 R2, [R2+0x100] ;  /* 0x0001000002027983 */ /* 0x000f220000100000 */
[----:B------:R-:W-:Y:S02]  /*40d0*/  IMAD.MOV.U32 R3, RZ, RZ, R0 ;  /* 0x000000ffff037224 */ /* 0x000fe400078e0000 */
[----:B------:R-:W-:Y:S01]  /*40e0*/  VIADD R0, R0, 0x1 ;  /* 0x0000000100007836 */ /* 0x000fe20000000000 */
[----:B----4-:R-:W-:-:S13]  /*40f0*/  ISETP.NE.AND P0, PT, R2, RZ, PT ;  /* 0x000000ff0200720c */ /* 0x010fda0003f05270 */
[----:B------:R-:W-:Y:S05]  /*4100*/  @P0 BRA `(.L_x_33) ;  /* 0xfffffffc00e80947 */ /* 0x000fea000383ffff */
[----:B------:R-:W-:Y:S05]  /*4110*/  BSYNC.RECONVERGENT B0 ;  /* 0x0000000000007941 */ /* 0x000fea0003800200 */
.L_x_32:
[----:B------:R-:W-:-:S13]  /*4120*/  ISETP.GE.U32.AND P0, PT, R3, 0x5, PT ;  /* 0x000000050300780c */ /* 0x000fda0003f06070 */
[----:B------:R-:W-:Y:S05]  /*4130*/  @!P0 EXIT ;  /* 0x000000000000894d */ /* 0x000fea0003800000 */
[----:B------:R-:W-:Y:S01]  /*4140*/  BSSY.RECONVERGENT B0, `(.L_x_34) ;  /* 0x000001a000007945 */ /* 0x000fe20003800200 */
[----:B------:R-:W-:Y:S02]  /*4150*/  VIADD R3, R3, 0xfffffffb ;  /* 0xfffffffb03037836 */ /* 0x000fe40000000000 */
[----:B------:R-:W-:-:S07]  /*4160*/  IMAD.MOV.U32 R0, RZ, RZ, RZ ;  /* 0x000000ffff007224 */ /* 0x000fce00078e00ff */
.L_x_38:
[----:B------:R-:W-:-:S05]  /*4170*/  IMAD.IADD R2, R1, 0x1, R0 ;  /* 0x0000000101027824 */ /* 0x000fca00078e0200 */
[----:B------:R-:W4:Y:S01]  /*4180*/  LDL.U8 R4, [R2+0x100] ;  /* 0x0001000002047983 */ /* 0x000f220000100000 */
[----:B------:R-:W-:Y:S01]  /*4190*/  BSSY.RELIABLE B1, `(.L_x_35) ;  /* 0x0000010000017945 */ /* 0x000fe20003800100 */
[----:B----4-:R-:W-:-:S13]  /*41a0*/  ISETP.NE.AND P0, PT, R4, 0x63, PT ;  /* 0x000000630400780c */ /* 0x010fda0003f05270 */
[----:B------:R-:W-:Y:S05]  /*41b0*/  @P0 BRA `(.L_x_36) ;  /* 0x0000000000340947 */ /* 0x000fea0003800000 */
[----:B------:R-:W4:Y:S02]  /*41c0*/  LDL.U8 R4, [R2+0x101] ;  /* 0x0001010002047983 */ /* 0x000f240000100000 */
        /* <DEDUP_REMOVED lines=10> */
[----:B------:R-:W-:Y:S05]  /*4270*/  @!P0 BREAK.RELIABLE B1 ;  /* 0x0000000000018942 */ /* 0x000fea0003800100 */
[----:B------:R-:W-:Y:S05]  /*4280*/  @!P0 BRA `(.L_x_37) ;  /* 0x0000000000148947 */ /* 0x000fea0003800000 */
.L_x_36:
[----:B------:R-:W-:Y:S05]  /*4290*/  BSYNC.RELIABLE B1 ;  /* 0x0000000000017941 */ /* 0x000fea0003800100 */
.L_x_35:
[----:B------:R-:W-:-:S13]  /*42a0*/  ISETP.NE.AND P0, PT, R0, R3, PT ;  /* 0x000000030000720c */ /* 0x000fda0003f05270 */
[----:B------:R-:W-:Y:S05]  /*42b0*/  @!P0 EXIT ;  /* 0x000000000000894d */ /* 0x000fea0003800000 */
[----:B------:R-:W-:Y:S01]  /*42c0*/  VIADD R0, R0, 0x1 ;  /* 0x0000000100007836 */ /* 0x000fe20000000000 */
[----:B------:R-:W-:Y:S06]  /*42d0*/  BRA `(.L_x_38) ;  /* 0xfffffffc00a47947 */ /* 0x000fec000383ffff */
.L_x_37:
[----:B------:R-:W-:Y:S05]  /*42e0*/  BSYNC.RECONVERGENT B0 ;  /* 0x0000000000007941 */ /* 0x000fea0003800200 */
.L_x_34:
[----:B------:R-:W-:Y:S05]  /*42f0*/  WARPSYNC.ALL ;  /* 0x0000000000007948 */ /* 0x000fea0003800000 */
[----:B------:R-:W-:Y:S01]  /*4300*/  ISETP.GT.U32.AND P0, PT, R25, RZ, PT ;  /* 0x000000ff1900720c */ /* 0x000fe20003f04070 */
[----:B------:R-:W-:Y:S01]  /*4310*/  IMAD.MOV.U32 R0, RZ, RZ, RZ ;  /* 0x000000ffff007224 */ /* 0x000fe200078e00ff */
[----:B0-23--:R-:W0:Y:S01]  /*4320*/  LDC.64 R4, c[0x0][0x398] ;  /* 0x0000e600ff047b82 */ /* 0x00de220000000a00 */
[----:B------:R-:W-:Y:S01]  /*4330*/  IMAD.MOV.U32 R2, RZ, RZ, RZ ;  /* 0x000000ffff027224 */ /* 0x000fe200078e00ff */
[----:B------:R-:W-:Y:S01]  /*4340*/  ISETP.GT.U32.AND.EX P0, PT, RZ, RZ, PT, P0 ;  /* 0x000000ffff00720c */ /* 0x000fe20003f04100 */
[----:B-1----:R-:W-:Y:S01]  /*4350*/  IMAD.MOV.U32 R9, RZ, RZ, 0x1 ;  /* 0x00000001ff097424 */ /* 0x002fe200078e00ff */
[----:B------:R-:W1:Y:S11]  /*4360*/  LDCU.64 UR4, c[0x0][0x390] ;  /* 0x00007200ff0477ac */ /* 0x000e760008000a00 */
[----:B------:R-:W-:Y:S01]  /*4370*/  @!P0 IMAD.IADD R3, R1, 0x1, R0 ;  /* 0x0000000101038824 */ /* 0x000fe200078e0200 */
[----:B------:R-:W2:Y:S05]  /*4380*/  @!P0 LDC.64 R6, c[0x0][0x390] ;  /* 0x0000e400ff068b82 */ /* 0x000eaa0000000a00 */
[----:B------:R-:W3:Y:S01]  /*4390*/  @!P0 LDL.U8 R3, [R3+0x200] ;  /* 0x0002000003038983 */ /* 0x000ee20000100000 */
[----:B------:R-:W-:Y:S03]  /*43a0*/  BSSY.RECONVERGENT B0, `(.L_x_39) ;  /* 0x0000023000007945 */ /* 0x000fe60003800200 */
[----:B0-----:R0:W-:Y:S01]  /*43b0*/  STG.E desc[UR16][R4.64], R9 ;  /* 0x0000000904007986 */ /* 0x0011e2000c101910 */
[----:B--2---:R-:W-:Y:S01]  /*43c0*/  @!P0 IADD3 R6, P1, PT, R0, R6, RZ ;  /* 0x0000000600068210 */ /* 0x004fe20007f3e0ff */
[----:B------:R-:W-:-:S04]  /*43d0*/  @!P0 IMAD.MOV.U32 R0, RZ, RZ, 0x1 ;  /* 0x00000001ff008424 */ /* 0x000fc800078e00ff */
[----:B------:R-:W-:Y:S01]  /*43e0*/  @!P0 IMAD.X R7, R2, 0x1, R7, P1 ;  /* 0x0000000102078824 */ /* 0x000fe200008e0607 */
[CC--:B------:R-:W-:Y:S01]  /*43f0*/  IADD3 R8, P3, PT, R25.reuse, -R0.reuse, RZ ;  /* 0x8000000019087210 */ /* 0x0c0fe20007f7e0ff */
[----:B0-----:R-:W-:Y:S01]  /*4400*/  @!P0 IMAD.MOV.U32 R4, RZ, RZ, R6 ;  /* 0x000000ffff048224 */ /* 0x001fe200078e0006 */
[----:B------:R-:W-:Y:S01]  /*4410*/  ISETP.GT.U32.AND P1, PT, R25, R0, PT ;  /* 0x000000001900720c */ /* 0x000fe20003f24070 */
[----:B------:R-:W-:Y:S01]  /*4420*/  @!P0 IMAD.MOV.U32 R5, RZ, RZ, R7 ;  /* 0x000000ffff058224 */ /* 0x000fe200078e0007 */
[----:B------:R-:W-:Y:S01]  /*4430*/  ISETP.LE.U32.AND P2, PT, R8, 0x3, PT ;  /* 0x000000030800780c */ /* 0x000fe20003f43070 */
[----:B------:R-:W-:-:S04]  /*4440*/  @!P0 IMAD.MOV.U32 R2, RZ, RZ, RZ ;  /* 0x000000ffff028224 */ /* 0x000fc800078e00ff */
[----:B------:R-:W-:Y:S01]  /*4450*/  IMAD.X R8, RZ, RZ, ~R2, P3 ;  /* 0x000000ffff087224 */ /* 0x000fe200018e0e02 */
[----:B------:R-:W-:-:S04]  /*4460*/  ISETP.GT.U32.AND.EX P1, PT, RZ, R2, PT, P1 ;  /* 0x00000002ff00720c */ /* 0x000fc80003f24110 */
[----:B------:R-:W-:Y:S01]  /*4470*/  ISETP.LE.U32.OR.EX P1, PT, R8, RZ, !P1, P2 ;  /* 0x000000ff0800720c */ /* 0x000fe20004f23520 */
[----:B---3--:R0:W-:-:S12]  /*4480*/  @!P0 STG.E.U8 desc[UR16][R4.64], R3 ;  /* 0x0000000304008986 */ /* 0x0081d8000c101110 */
[----:B-1----:R-:W-:Y:S05]  /*4490*/  @P1 BRA `(.L_x_40) ;  /* 0x00000000004c1947 */ /* 0x002fea0003800000 */
[----:B------:R-:W-:Y:S02]  /*44a0*/  IADD3 R13, P1, PT, R25, -0x3, RZ ;  /* 0xfffffffd190d7810 */ /* 0x000fe40007f3e0ff */
[----:B------:R-:W-:-:S03]  /*44b0*/  PLOP3.LUT P0, PT, PT, PT, PT, 0x8, 0x80 ;  /* 0x000000000080781c */ /* 0x000fc60003f0e170 */
[----:B------:R-:W-:-:S10]  /*44c0*/  IMAD.X R15, RZ, RZ, -0x1, P1 ;  /* 0xffffffffff0f7424 */ /* 0x000fd400008e06ff */
.L_x_41:
[----:B------:R-:W-:-:S05]  /*44d0*/  IMAD.IADD R6, R1, 0x1, R0 ;  /* 0x0000000101067824 */ /* 0x000fca00078e0200 */
[----:B01----:R-:W2:Y:S04]  /*44e0*/  LDL.U8 R3, [R6+0x200] ;  /* 0x0002000006037983 */ /* 0x003ea80000100000 */
[----:B------:R-:W3:Y:S04]  /*44f0*/  LDL.U8 R7, [R6+0x201] ;  /* 0x0002010006077983 */ /* 0x000ee80000100000 */
[----:B------:R-:W4:Y:S04]  /*4500*/  LDL.U8 R9, [R6+0x202] ;  /* 0x0002020006097983 */ /* 0x000f280000100000 */
[----:B------:R-:W5:Y:S01]  /*4510*/  LDL.U8 R11, [R6+0x203] ;  /* 0x00020300060b7983 */ /* 0x000f620000100000 */
[----:B------:R-:W-:-:S04]  /*4520*/  IADD3 R4, P1, PT, R0, UR4, RZ ;  /* 0x0000000400047c10 */ /* 0x000fc8000ff3e0ff */
[----:B------:R-:W-:Y:S02]  /*4530*/  IADD3.X R5, PT, PT, R2, UR5, RZ, P1, !PT ;  /* 0x0000000502057c10 */ /* 0x000fe40008ffe4ff */
[----:B------:R-:W-:-:S05]  /*4540*/  IADD3 R0, P1, PT, R0, 0x4, RZ ;  /* 0x0000000400007810 */ /* 0x000fca0007f3e0ff */
[----:B------:R-:W-:Y:S01]  /*4550*/  IMAD.X R2, RZ, RZ, R2, P1 ;  /* 0x000000ffff027224 */ /* 0x000fe200008e0602 */
[----:B------:R-:W-:-:S04]  /*4560*/  ISETP.GE.U32.AND P1, PT, R0, R13, PT ;  /* 0x0000000d0000720c */ /* 0x000fc80003f26070 */
[----:B------:R-:W-:Y:S01]  /*4570*/  ISETP.GE.U32.AND.EX P1, PT, R2, R15, PT, P1 ;  /* 0x0000000f0200720c */ /* 0x000fe20003f26110 */
[----:B--2---:R1:W-:Y:S04]  /*4580*/  STG.E.U8 desc[UR16][R4.64], R3 ;  /* 0x0000000304007986 */ /* 0x0043e8000c101110 */
[----:B---3--:R1:W-:Y:S04]  /*4590*/  STG.E.U8 desc[UR16][R4.64+0x1], R7 ;  /* 0x0000010704007986 */ /* 0x0083e8000c101110 */
[----:B----4-:R1:W-:Y:S04]  /*45a0*/  STG.E.U8 desc[UR16][R4.64+0x2], R9 ;  /* 0x0000020904007986 */ /* 0x0103e8000c101110 */
[----:B-----5:R1:W-:Y:S01]  /*45b0*/  STG.E.U8 desc[UR16][R4.64+0x3], R11 ;  /* 0x0000030b04007986 */ /* 0x0203e2000c101110 */
[----:B------:R-:W-:Y:S05]  /*45c0*/  @!P1 BRA `(.L_x_41) ;  /* 0xfffffffc00c09947 */ /* 0x000fea000383ffff */
.L_x_40:
[----:B------:R-:W-:Y:S05]  /*45d0*/  BSYNC.RECONVERGENT B0 ;  /* 0x0000000000007941 */ /* 0x000fea0003800200 */
.L_x_39:
[CC--:B01----:R-:W-:Y:S01]  /*45e0*/  IADD3 R3, P3, PT, R25.reuse, -R0.reuse, RZ ;  /* 0x8000000019037210 */ /* 0x0c3fe20007f7e0ff */
[----:B------:R-:W0:Y:S01]  /*45f0*/  LDCU.64 UR6, c[0x0][0x390] ;  /* 0x00007200ff0677ac */ /* 0x000e220008000a00 */
[----:B------:R-:W-:Y:S02]  /*4600*/  ISETP.GT.U32.AND P2, PT, R25, R0, PT ;  /* 0x000000001900720c */ /* 0x000fe40003f44070 */
[----:B------:R-:W-:Y:S01]  /*4610*/  ISETP.LE.U32.AND P1, PT, R3, 0x1, PT ;  /* 0x000000010300780c */ /* 0x000fe20003f23070 */
[----:B------:R-:W-:Y:S01]  /*4620*/  IMAD.X R3, RZ, RZ, ~R2, P3 ;  /* 0x000000ffff037224 */ /* 0x000fe200018e0e02 */
[----:B------:R-:W-:-:S04]  /*4630*/  ISETP.GT.U32.AND.EX P2, PT, RZ, R2, PT, P2 ;  /* 0x00000002ff00720c */ /* 0x000fc80003f44120 */
[----:B------:R-:W-:-:S13]  /*4640*/  ISETP.LE.U32.OR.EX P1, PT, R3, RZ, !P2, P1 ;  /* 0x000000ff0300720c */ /* 0x000fda0005723510 */
[----:B------:R-:W-:Y:S01]  /*4650*/  @!P1 IMAD.IADD R8, R1, 0x1, R0 ;  /* 0x0000000101089824 */ /* 0x000fe200078e0200 */
[C---:B0-----:R-:W-:Y:S02]  /*4660*/  @!P1 IADD3 R6, P2, PT, R0.reuse, UR6, RZ ;  /* 0x0000000600069c10 */ /* 0x041fe4000ff5e0ff */
[----:B------:R-:W-:Y:S02]  /*4670*/  @!P1 IADD3 R0, P3, PT, R0, 0x2, RZ ;  /* 0x0000000200009810 */ /* 0x000fe40007f7e0ff */
[----:B------:R-:W-:Y:S01]  /*4680*/  @!P1 IADD3.X R7, PT, PT, R2, UR7, RZ, P2, !PT ;  /* 0x0000000702079c10 */ /* 0x000fe200097fe4ff */
[----:B------:R-:W2:Y:S01]  /*4690*/  @!P1 LDL.U8 R9, [R8+0x200] ;  /* 0x0002000008099983 */ /* 0x000ea20000100000 */
[----:B------:R-:W-:Y:S01]  /*46a0*/  @!P1 PLOP3.LUT P0, PT, PT, PT, PT, 0x8, 0x80 ;  /* 0x000000000080981c */ /* 0x000fe20003f0e170 */
[----:B------:R-:W-:Y:S01]  /*46b0*/  @!P1 IMAD.X R2, RZ, RZ, R2, P3 ;  /* 0x000000ffff029224 */ /* 0x000fe200018e0602 */
[----:B------:R-:W-:Y:S01]  /*46c0*/  ISETP.LT.U32.AND P2, PT, R0, R25, PT ;  /* 0x000000190000720c */ /* 0x000fe20003f41070 */
[----:B------:R-:W3:Y:S03]  /*46d0*/  @!P1 LDL.U8 R11, [R8+0x201] ;  /* 0x00020100080b9983 */ /* 0x000ee60000100000 */
[----:B------:R-:W-:-:S13]  /*46e0*/  ISETP.LT.U32.OR.EX P0, PT, R2, RZ, P0, P2 ;  /* 0x000000ff0200720c */ /* 0x000fda0000701520 */
[----:B------:R-:W-:Y:S01]  /*46f0*/  @P0 IMAD.IADD R3, R1, 0x1, R0 ;  /* 0x0000000101030824 */ /* 0x000fe200078e0200 */
[----:B------:R-:W0:Y:S05]  /*4700*/  @P0 LDC.64 R4, c[0x0][0x390] ;  /* 0x0000e400ff040b82 */ /* 0x000e2a0000000a00 */
[----:B------:R-:W4:Y:S01]  /*4710*/  @P0 LDL.U8 R3, [R3+0x200] ;  /* 0x0002000003030983 */ /* 0x000f220000100000 */
[----:B------:R-:W-:-:S05]  /*4720*/  IADD3 R26, P3, PT, R26, UR6, RZ ;  /* 0x000000061a1a7c10 */ /* 0x000fca000ff7e0ff */
[----:B------:R-:W-:Y:S01]  /*4730*/  IMAD.X R27, RZ, RZ, UR7, P3 ;  /* 0x00000007ff1b7e24 */ /* 0x000fe200098e06ff */
[----:B0-----:R-:W-:-:S05]  /*4740*/  @P0 IADD3 R4, P2, PT, R0, R4, RZ ;  /* 0x0000000400040210 */ /* 0x001fca0007f5e0ff */
[----:B------:R-:W-:Y:S01]  /*4750*/  @P0 IMAD.X R5, R2, 0x1, R5, P2 ;  /* 0x0000000102050824 */ /* 0x000fe200010e0605 */
[----:B--2---:R-:W-:Y:S04]  /*4760*/  @!P1 STG.E.U8 desc[UR16][R6.64], R9 ;  /* 0x0000000906009986 */ /* 0x004fe8000c101110 */
[----:B---3--:R-:W-:Y:S04]  /*4770*/  @!P1 STG.E.U8 desc[UR16][R6.64+0x1], R11 ;  /* 0x0000010b06009986 */ /* 0x008fe8000c101110 */
[----:B----4-:R-:W-:Y:S04]  /*4780*/  @P0 STG.E.U8 desc[UR16][R4.64], R3 ;  /* 0x0000000304000986 */ /* 0x010fe8000c101110 */
[----:B------:R-:W-:Y:S01]  /*4790*/  STG.E.U8 desc[UR16][R26.64+0xa], RZ ;  /* 0x00000aff1a007986 */ /* 0x000fe2000c101110 */
[----:B------:R-:W-:Y:S05]  /*47a0*/  EXIT ;  /* 0x000000000000794d */ /* 0x000fea0003800000 */
.L_x_42:
[----:B------:R-:W-:-:S00]  /*47b0*/  BRA `(.L_x_42) ;  /* 0xfffffffc00fc7947 */ /* 0x000fc0000383ffff */
[----:B------:R-:W-:-:S00]  /*47c0*/  NOP ;  /* 0x0000000000007918 */ /* 0x000fc00000000000 */
        /* <DEDUP_REMOVED lines=11> */
.L_x_43:


//--------------------- .nv.shared.reserved.0     --------------------------
	.section	.nv.shared.reserved.0,"aw",@nobits
	.weak		__nv_reservedSMEM_offset_0_alias
	.size		__nv_reservedSMEM_offset_0_alias, 0, 64
	.other		__nv_reservedSMEM_offset_0_alias,@"STO_CUDA_RESERVED_SHARED STV_DEFAULT"
__nv_reservedSMEM_offset_0_alias:
	.zero		0
	.zero		64


//--------------------- .nv.constant0._Z13findVanityCIDPKhiPhPi --------------------------
	.section	.nv.constant0._Z13findVanityCIDPKhiPhPi,"a",@progbits
	.sectionflags	@""
	.align	4
.nv.constant0._Z13findVanityCIDPKhiPhPi:
	.zero		928


//--------------------- SYMBOLS --------------------------

	.type		.nv.reservedSmem.offset0,@object
	.size		.nv.reservedSmem.offset0,0x4
